//
// Generated by NVIDIA NVVM Compiler
//
// Compiler Build ID: CL-36424714
// Cuda compilation tools, release 13.0, V13.0.88
// Based on NVVM 20.0.0
//

.version 9.0
.target sm_100
.address_size 64

	// .globl	_Z17cudaConvolution2DPfS_S_iiiiii

.visible .entry _Z17cudaConvolution2DPfS_S_iiiiii(
	.param .u64 .ptr .align 1 _Z17cudaConvolution2DPfS_S_iiiiii_param_0,
	.param .u64 .ptr .align 1 _Z17cudaConvolution2DPfS_S_iiiiii_param_1,
	.param .u64 .ptr .align 1 _Z17cudaConvolution2DPfS_S_iiiiii_param_2,
	.param .u32 _Z17cudaConvolution2DPfS_S_iiiiii_param_3,
	.param .u32 _Z17cudaConvolution2DPfS_S_iiiiii_param_4,
	.param .u32 _Z17cudaConvolution2DPfS_S_iiiiii_param_5,
	.param .u32 _Z17cudaConvolution2DPfS_S_iiiiii_param_6,
	.param .u32 _Z17cudaConvolution2DPfS_S_iiiiii_param_7,
	.param .u32 _Z17cudaConvolution2DPfS_S_iiiiii_param_8
)
{
	.reg .pred 	%p<101>;
	.reg .b32 	%r<172>;
	.reg .b32 	%f<96>;
	.reg .b64 	%rd<55>;

	ld.param.u64 	%rd10, [_Z17cudaConvolution2DPfS_S_iiiiii_param_0];
	ld.param.u64 	%rd11, [_Z17cudaConvolution2DPfS_S_iiiiii_param_1];
	ld.param.u64 	%rd12, [_Z17cudaConvolution2DPfS_S_iiiiii_param_2];
	ld.param.u32 	%r78, [_Z17cudaConvolution2DPfS_S_iiiiii_param_3];
	ld.param.u32 	%r79, [_Z17cudaConvolution2DPfS_S_iiiiii_param_4];
	ld.param.u32 	%r80, [_Z17cudaConvolution2DPfS_S_iiiiii_param_5];
	ld.param.u32 	%r81, [_Z17cudaConvolution2DPfS_S_iiiiii_param_6];
	ld.param.u32 	%r84, [_Z17cudaConvolution2DPfS_S_iiiiii_param_7];
	ld.param.u32 	%r83, [_Z17cudaConvolution2DPfS_S_iiiiii_param_8];
	cvta.to.global.u64 	%rd1, %rd12;
	cvta.to.global.u64 	%rd2, %rd11;
	cvta.to.global.u64 	%rd3, %rd10;
	mov.u32 	%r85, %ctaid.x;
	mov.u32 	%r86, %ntid.x;
	mov.u32 	%r87, %tid.x;
	mad.lo.s32 	%r1, %r85, %r86, %r87;
	mov.u32 	%r88, %ctaid.y;
	mov.u32 	%r89, %ntid.y;
	mul.lo.s32 	%r2, %r88, %r89;
	mov.u32 	%r3, %tid.y;
	add.s32 	%r90, %r2, %r3;
	setp.ge.s32 	%p2, %r1, %r81;
	setp.ge.s32 	%p3, %r90, %r84;
	or.pred  	%p4, %p2, %p3;
	@%p4 bra 	$L__BB0_59;
	shr.u32 	%r91, %r80, 31;
	add.s32 	%r92, %r80, %r91;
	shr.s32 	%r5, %r92, 1;
	setp.lt.s32 	%p5, %r83, 1;
	@%p5 bra 	$L__BB0_59;
	neg.s32 	%r6, %r5;
	setp.gt.s32 	%p6, %r80, -2;
	@%p6 bra 	$L__BB0_14;
	and.b32  	%r7, %r83, 7;
	setp.lt.u32 	%p93, %r83, 8;
	mov.b32 	%r160, 0;
	@%p93 bra 	$L__BB0_6;
	and.b32  	%r160, %r83, 2147483640;
	neg.s32 	%r158, %r160;
	add.s32 	%r120, %r3, %r84;
	add.s32 	%r121, %r120, %r2;
	mad.lo.s32 	%r157, %r81, %r121, %r1;
	mul.lo.s32 	%r122, %r84, %r81;
	shl.b32 	%r11, %r122, 3;
	shl.b32 	%r123, %r84, 1;
	add.s32 	%r124, %r90, %r123;
	mad.lo.s32 	%r156, %r81, %r124, %r1;
	mad.lo.s32 	%r125, %r84, 3, %r90;
	mad.lo.s32 	%r155, %r81, %r125, %r1;
	shl.b32 	%r126, %r84, 2;
	add.s32 	%r127, %r90, %r126;
	mad.lo.s32 	%r154, %r81, %r127, %r1;
	mad.lo.s32 	%r128, %r84, 5, %r90;
	mad.lo.s32 	%r153, %r81, %r128, %r1;
	mad.lo.s32 	%r129, %r84, 6, %r90;
	mad.lo.s32 	%r152, %r81, %r129, %r1;
	mad.lo.s32 	%r130, %r84, 7, %r90;
	mad.lo.s32 	%r151, %r81, %r130, %r1;
	mad.lo.s32 	%r150, %r81, %r90, %r1;
$L__BB0_5:
	.pragma "nounroll";
	mul.wide.s32 	%rd25, %r150, 4;
	add.s64 	%rd26, %rd1, %rd25;
	mov.b32 	%r131, 0;
	st.global.u32 	[%rd26], %r131;
	mul.wide.s32 	%rd27, %r157, 4;
	add.s64 	%rd28, %rd1, %rd27;
	st.global.u32 	[%rd28], %r131;
	mul.wide.s32 	%rd29, %r156, 4;
	add.s64 	%rd30, %rd1, %rd29;
	st.global.u32 	[%rd30], %r131;
	mul.wide.s32 	%rd31, %r155, 4;
	add.s64 	%rd32, %rd1, %rd31;
	st.global.u32 	[%rd32], %r131;
	mul.wide.s32 	%rd33, %r154, 4;
	add.s64 	%rd34, %rd1, %rd33;
	st.global.u32 	[%rd34], %r131;
	mul.wide.s32 	%rd35, %r153, 4;
	add.s64 	%rd36, %rd1, %rd35;
	st.global.u32 	[%rd36], %r131;
	mul.wide.s32 	%rd37, %r152, 4;
	add.s64 	%rd38, %rd1, %rd37;
	st.global.u32 	[%rd38], %r131;
	mul.wide.s32 	%rd39, %r151, 4;
	add.s64 	%rd40, %rd1, %rd39;
	st.global.u32 	[%rd40], %r131;
	add.s32 	%r158, %r158, 8;
	add.s32 	%r157, %r157, %r11;
	add.s32 	%r156, %r156, %r11;
	add.s32 	%r155, %r155, %r11;
	add.s32 	%r154, %r154, %r11;
	add.s32 	%r153, %r153, %r11;
	add.s32 	%r152, %r152, %r11;
	add.s32 	%r151, %r151, %r11;
	add.s32 	%r150, %r150, %r11;
	setp.ne.s32 	%p94, %r158, 0;
	@%p94 bra 	$L__BB0_5;
$L__BB0_6:
	setp.eq.s32 	%p95, %r7, 0;
	@%p95 bra 	$L__BB0_59;
	and.b32  	%r38, %r83, 3;
	setp.lt.u32 	%p96, %r7, 4;
	@%p96 bra 	$L__BB0_9;
	mad.lo.s32 	%r132, %r160, %r84, %r90;
	mad.lo.s32 	%r133, %r132, %r81, %r1;
	mul.wide.s32 	%rd41, %r133, 4;
	add.s64 	%rd42, %rd1, %rd41;
	mov.b32 	%r134, 0;
	st.global.u32 	[%rd42], %r134;
	add.s32 	%r135, %r132, %r84;
	mad.lo.s32 	%r136, %r135, %r81, %r1;
	mul.wide.s32 	%rd43, %r136, 4;
	add.s64 	%rd44, %rd1, %rd43;
	st.global.u32 	[%rd44], %r134;
	add.s32 	%r137, %r135, %r84;
	mad.lo.s32 	%r138, %r137, %r81, %r1;
	mul.wide.s32 	%rd45, %r138, 4;
	add.s64 	%rd46, %rd1, %rd45;
	st.global.u32 	[%rd46], %r134;
	add.s32 	%r139, %r137, %r84;
	mad.lo.s32 	%r140, %r139, %r81, %r1;
	mul.wide.s32 	%rd47, %r140, 4;
	add.s64 	%rd48, %rd1, %rd47;
	st.global.u32 	[%rd48], %r134;
	add.s32 	%r160, %r160, 4;
$L__BB0_9:
	setp.eq.s32 	%p97, %r38, 0;
	@%p97 bra 	$L__BB0_59;
	setp.eq.s32 	%p98, %r38, 1;
	@%p98 bra 	$L__BB0_12;
	mad.lo.s32 	%r141, %r160, %r84, %r90;
	mad.lo.s32 	%r142, %r141, %r81, %r1;
	mul.wide.s32 	%rd49, %r142, 4;
	add.s64 	%rd50, %rd1, %rd49;
	mov.b32 	%r143, 0;
	st.global.u32 	[%rd50], %r143;
	add.s32 	%r144, %r141, %r84;
	mad.lo.s32 	%r145, %r144, %r81, %r1;
	mul.wide.s32 	%rd51, %r145, 4;
	add.s64 	%rd52, %rd1, %rd51;
	st.global.u32 	[%rd52], %r143;
	add.s32 	%r160, %r160, 2;
$L__BB0_12:
	and.b32  	%r146, %r83, 1;
	setp.eq.b32 	%p99, %r146, 1;
	not.pred 	%p100, %p99;
	@%p100 bra 	$L__BB0_59;
	mad.lo.s32 	%r147, %r160, %r84, %r90;
	mad.lo.s32 	%r148, %r147, %r81, %r1;
	mul.wide.s32 	%rd53, %r148, 4;
	add.s64 	%rd54, %rd1, %rd53;
	mov.b32 	%r149, 0;
	st.global.u32 	[%rd54], %r149;
	bra.uni 	$L__BB0_59;
$L__BB0_14:
	abs.s32 	%r43, %r5;
	add.s32 	%r44, %r5, %r43;
	add.s32 	%r94, %r44, 1;
	and.b32  	%r45, %r94, 7;
	and.b32  	%r46, %r94, 3;
	and.b32  	%r95, %r94, -8;
	neg.s32 	%r47, %r95;
	mov.b32 	%r162, 0;
$L__BB0_15:
	mad.lo.s32 	%r49, %r162, %r80, %r5;
	mov.f32 	%f95, 0f00000000;
	mov.u32 	%r163, %r6;
$L__BB0_16:
	mov.u32 	%r50, %r163;
	setp.lt.u32 	%p7, %r44, 7;
	add.s32 	%r96, %r50, %r90;
	setp.gt.s32 	%p8, %r96, -1;
	setp.lt.s32 	%p9, %r96, %r79;
	and.pred  	%p1, %p8, %p9;
	mul.lo.s32 	%r51, %r96, %r78;
	add.s32 	%r97, %r49, %r50;
	mul.lo.s32 	%r164, %r97, %r80;
	add.s32 	%r53, %r164, %r5;
	mov.u32 	%r170, %r6;
	@%p7 bra 	$L__BB0_36;
	sub.s32 	%r168, 3, %r5;
	sub.s32 	%r166, %r1, %r5;
	add.s32 	%r165, %r166, %r51;
	mov.u32 	%r167, %r47;
$L__BB0_18:
	.pragma "nounroll";
	setp.gt.s32 	%p10, %r166, -1;
	setp.lt.s32 	%p11, %r166, %r78;
	and.pred  	%p12, %p10, %p11;
	and.pred  	%p13, %p12, %p1;
	mul.wide.s32 	%rd13, %r165, 4;
	add.s64 	%rd4, %rd3, %rd13;
	mul.wide.s32 	%rd14, %r164, 4;
	add.s64 	%rd5, %rd2, %rd14;
	not.pred 	%p14, %p13;
	@%p14 bra 	$L__BB0_20;
	ld.global.f32 	%f41, [%rd4];
	ld.global.f32 	%f42, [%rd5];
	fma.rn.f32 	%f95, %f41, %f42, %f95;
$L__BB0_20:
	add.s32 	%r98, %r166, 1;
	setp.gt.s32 	%p15, %r98, -1;
	setp.lt.s32 	%p16, %r98, %r78;
	and.pred  	%p17, %p15, %p16;
	and.pred  	%p18, %p17, %p1;
	not.pred 	%p19, %p18;
	@%p19 bra 	$L__BB0_22;
	ld.global.f32 	%f43, [%rd4+4];
	ld.global.f32 	%f44, [%rd5+4];
	fma.rn.f32 	%f95, %f43, %f44, %f95;
$L__BB0_22:
	add.s32 	%r99, %r166, 2;
	setp.gt.s32 	%p20, %r99, -1;
	setp.lt.s32 	%p21, %r99, %r78;
	and.pred  	%p22, %p20, %p21;
	and.pred  	%p23, %p22, %p1;
	not.pred 	%p24, %p23;
	@%p24 bra 	$L__BB0_24;
	ld.global.f32 	%f45, [%rd4+8];
	ld.global.f32 	%f46, [%rd5+8];
	fma.rn.f32 	%f95, %f45, %f46, %f95;
$L__BB0_24:
	add.s32 	%r100, %r166, 3;
	setp.gt.s32 	%p25, %r100, -1;
	setp.lt.s32 	%p26, %r100, %r78;
	and.pred  	%p27, %p25, %p26;
	and.pred  	%p28, %p27, %p1;
	not.pred 	%p29, %p28;
	@%p29 bra 	$L__BB0_26;
	ld.global.f32 	%f47, [%rd4+12];
	ld.global.f32 	%f48, [%rd5+12];
	fma.rn.f32 	%f95, %f47, %f48, %f95;
$L__BB0_26:
	add.s32 	%r101, %r166, 4;
	setp.gt.s32 	%p30, %r101, -1;
	setp.lt.s32 	%p31, %r101, %r78;
	and.pred  	%p32, %p30, %p31;
	and.pred  	%p33, %p32, %p1;
	not.pred 	%p34, %p33;
	@%p34 bra 	$L__BB0_28;
	ld.global.f32 	%f49, [%rd4+16];
	ld.global.f32 	%f50, [%rd5+16];
	fma.rn.f32 	%f95, %f49, %f50, %f95;
$L__BB0_28:
	add.s32 	%r102, %r166, 5;
	setp.gt.s32 	%p35, %r102, -1;
	setp.lt.s32 	%p36, %r102, %r78;
	and.pred  	%p37, %p35, %p36;
	and.pred  	%p38, %p37, %p1;
	not.pred 	%p39, %p38;
	@%p39 bra 	$L__BB0_30;
	ld.global.f32 	%f51, [%rd4+20];
	ld.global.f32 	%f52, [%rd5+20];
	fma.rn.f32 	%f95, %f51, %f52, %f95;
$L__BB0_30:
	add.s32 	%r103, %r166, 6;
	setp.gt.s32 	%p40, %r103, -1;
	setp.lt.s32 	%p41, %r103, %r78;
	and.pred  	%p42, %p40, %p41;
	and.pred  	%p43, %p42, %p1;
	not.pred 	%p44, %p43;
	@%p44 bra 	$L__BB0_32;
	ld.global.f32 	%f53, [%rd4+24];
	ld.global.f32 	%f54, [%rd5+24];
	fma.rn.f32 	%f95, %f53, %f54, %f95;
$L__BB0_32:
	add.s32 	%r104, %r166, 7;
	setp.gt.s32 	%p45, %r104, -1;
	setp.lt.s32 	%p46, %r104, %r78;
	and.pred  	%p47, %p45, %p46;
	and.pred  	%p48, %p47, %p1;
	not.pred 	%p49, %p48;
	@%p49 bra 	$L__BB0_34;
	ld.global.f32 	%f55, [%rd4+28];
	ld.global.f32 	%f56, [%rd5+28];
	fma.rn.f32 	%f95, %f55, %f56, %f95;
$L__BB0_34:
	add.s32 	%r168, %r168, 8;
	add.s32 	%r167, %r167, 8;
	add.s32 	%r166, %r166, 8;
	add.s32 	%r165, %r165, 8;
	add.s32 	%r164, %r164, 8;
	setp.ne.s32 	%p50, %r167, 0;
	@%p50 bra 	$L__BB0_18;
	add.s32 	%r170, %r168, -3;
$L__BB0_36:
	setp.eq.s32 	%p51, %r45, 0;
	@%p51 bra 	$L__BB0_57;
	add.s32 	%r105, %r45, -1;
	setp.lt.u32 	%p52, %r105, 3;
	@%p52 bra 	$L__BB0_47;
	add.s32 	%r69, %r170, %r1;
	setp.gt.s32 	%p53, %r69, -1;
	setp.lt.s32 	%p54, %r69, %r78;
	and.pred  	%p55, %p53, %p54;
	and.pred  	%p56, %p55, %p1;
	add.s32 	%r106, %r69, %r51;
	mul.wide.s32 	%rd15, %r106, 4;
	add.s64 	%rd6, %rd3, %rd15;
	add.s32 	%r107, %r53, %r170;
	mul.wide.s32 	%rd16, %r107, 4;
	add.s64 	%rd7, %rd2, %rd16;
	not.pred 	%p57, %p56;
	@%p57 bra 	$L__BB0_40;
	ld.global.f32 	%f58, [%rd6];
	ld.global.f32 	%f59, [%rd7];
	fma.rn.f32 	%f95, %f58, %f59, %f95;
$L__BB0_40:
	add.s32 	%r108, %r69, 1;
	setp.gt.s32 	%p58, %r108, -1;
	setp.lt.s32 	%p59, %r108, %r78;
	and.pred  	%p60, %p58, %p59;
	and.pred  	%p61, %p60, %p1;
	not.pred 	%p62, %p61;
	@%p62 bra 	$L__BB0_42;
	ld.global.f32 	%f60, [%rd6+4];
	ld.global.f32 	%f61, [%rd7+4];
	fma.rn.f32 	%f95, %f60, %f61, %f95;
$L__BB0_42:
	add.s32 	%r109, %r69, 2;
	setp.gt.s32 	%p63, %r109, -1;
	setp.lt.s32 	%p64, %r109, %r78;
	and.pred  	%p65, %p63, %p64;
	and.pred  	%p66, %p65, %p1;
	not.pred 	%p67, %p66;
	@%p67 bra 	$L__BB0_44;
	ld.global.f32 	%f62, [%rd6+8];
	ld.global.f32 	%f63, [%rd7+8];
	fma.rn.f32 	%f95, %f62, %f63, %f95;
$L__BB0_44:
	add.s32 	%r110, %r69, 3;
	setp.gt.s32 	%p68, %r110, -1;
	setp.lt.s32 	%p69, %r110, %r78;
	and.pred  	%p70, %p68, %p69;
	and.pred  	%p71, %p70, %p1;
	not.pred 	%p72, %p71;
	@%p72 bra 	$L__BB0_46;
	ld.global.f32 	%f64, [%rd6+12];
	ld.global.f32 	%f65, [%rd7+12];
	fma.rn.f32 	%f95, %f64, %f65, %f95;
$L__BB0_46:
	add.s32 	%r170, %r170, 4;
$L__BB0_47:
	setp.eq.s32 	%p73, %r46, 0;
	@%p73 bra 	$L__BB0_57;
	setp.eq.s32 	%p74, %r46, 1;
	@%p74 bra 	$L__BB0_54;
	add.s32 	%r72, %r170, %r1;
	setp.gt.s32 	%p75, %r72, -1;
	setp.lt.s32 	%p76, %r72, %r78;
	and.pred  	%p77, %p75, %p76;
	and.pred  	%p78, %p77, %p1;
	add.s32 	%r111, %r72, %r51;
	mul.wide.s32 	%rd17, %r111, 4;
	add.s64 	%rd8, %rd3, %rd17;
	add.s32 	%r112, %r53, %r170;
	mul.wide.s32 	%rd18, %r112, 4;
	add.s64 	%rd9, %rd2, %rd18;
	not.pred 	%p79, %p78;
	@%p79 bra 	$L__BB0_51;
	ld.global.f32 	%f67, [%rd8];
	ld.global.f32 	%f68, [%rd9];
	fma.rn.f32 	%f95, %f67, %f68, %f95;
$L__BB0_51:
	add.s32 	%r113, %r72, 1;
	setp.gt.s32 	%p80, %r113, -1;
	setp.lt.s32 	%p81, %r113, %r78;
	and.pred  	%p82, %p80, %p81;
	and.pred  	%p83, %p82, %p1;
	not.pred 	%p84, %p83;
	@%p84 bra 	$L__BB0_53;
	ld.global.f32 	%f69, [%rd8+4];
	ld.global.f32 	%f70, [%rd9+4];
	fma.rn.f32 	%f95, %f69, %f70, %f95;
$L__BB0_53:
	add.s32 	%r170, %r170, 2;
$L__BB0_54:
	and.b32  	%r114, %r44, 1;
	setp.eq.b32 	%p85, %r114, 1;
	@%p85 bra 	$L__BB0_57;
	add.s32 	%r75, %r170, %r1;
	setp.gt.s32 	%p86, %r75, -1;
	setp.lt.s32 	%p87, %r75, %r78;
	and.pred  	%p88, %p86, %p87;
	and.pred  	%p89, %p88, %p1;
	not.pred 	%p90, %p89;
	@%p90 bra 	$L__BB0_57;
	add.s32 	%r115, %r75, %r51;
	mul.wide.s32 	%rd19, %r115, 4;
	add.s64 	%rd20, %rd3, %rd19;
	ld.global.f32 	%f71, [%rd20];
	add.s32 	%r116, %r53, %r170;
	mul.wide.s32 	%rd21, %r116, 4;
	add.s64 	%rd22, %rd2, %rd21;
	ld.global.f32 	%f72, [%rd22];
	fma.rn.f32 	%f95, %f71, %f72, %f95;
$L__BB0_57:
	add.s32 	%r163, %r50, 1;
	setp.ne.s32 	%p91, %r50, %r43;
	@%p91 bra 	$L__BB0_16;
	mad.lo.s32 	%r117, %r162, %r84, %r90;
	mad.lo.s32 	%r118, %r117, %r81, %r1;
	mul.wide.s32 	%rd23, %r118, 4;
	add.s64 	%rd24, %rd1, %rd23;
	st.global.f32 	[%rd24], %f95;
	add.s32 	%r162, %r162, 1;
	setp.ne.s32 	%p92, %r162, %r83;
	@%p92 bra 	$L__BB0_15;
$L__BB0_59:
	ret;

}
	// .globl	_Z13cudaPooling2DPfS_iiii
.visible .entry _Z13cudaPooling2DPfS_iiii(
	.param .u64 .ptr .align 1 _Z13cudaPooling2DPfS_iiii_param_0,
	.param .u64 .ptr .align 1 _Z13cudaPooling2DPfS_iiii_param_1,
	.param .u32 _Z13cudaPooling2DPfS_iiii_param_2,
	.param .u32 _Z13cudaPooling2DPfS_iiii_param_3,
	.param .u32 _Z13cudaPooling2DPfS_iiii_param_4,
	.param .u32 _Z13cudaPooling2DPfS_iiii_param_5
)
{
	.reg .pred 	%p<16>;
	.reg .b32 	%r<37>;
	.reg .b32 	%f<20>;
	.reg .b64 	%rd<21>;

	ld.param.u64 	%rd3, [_Z13cudaPooling2DPfS_iiii_param_0];
	ld.param.u64 	%rd2, [_Z13cudaPooling2DPfS_iiii_param_1];
	ld.param.u32 	%r16, [_Z13cudaPooling2DPfS_iiii_param_2];
	ld.param.u32 	%r17, [_Z13cudaPooling2DPfS_iiii_param_3];
	ld.param.u32 	%r18, [_Z13cudaPooling2DPfS_iiii_param_4];
	ld.param.u32 	%r19, [_Z13cudaPooling2DPfS_iiii_param_5];
	cvta.to.global.u64 	%rd1, %rd3;
	mov.u32 	%r21, %ctaid.x;
	mov.u32 	%r22, %ntid.x;
	mov.u32 	%r23, %tid.x;
	mad.lo.s32 	%r1, %r21, %r22, %r23;
	mov.u32 	%r24, %ctaid.y;
	mov.u32 	%r25, %ntid.y;
	mov.u32 	%r26, %tid.y;
	mad.lo.s32 	%r27, %r24, %r25, %r26;
	setp.ge.s32 	%p1, %r1, %r18;
	setp.ge.s32 	%p2, %r27, %r19;
	or.pred  	%p3, %p1, %p2;
	@%p3 bra 	$L__BB1_10;
	shl.b32 	%r3, %r1, 1;
	shl.b32 	%r4, %r27, 1;
	setp.ge.s32 	%p4, %r4, %r17;
	mul.lo.s32 	%r5, %r4, %r16;
	setp.ge.s32 	%p5, %r3, %r16;
	mov.b32 	%r34, 0;
	mov.f32 	%f17, 0f00000000;
	or.pred  	%p6, %p5, %p4;
	@%p6 bra 	$L__BB1_3;
	add.s32 	%r30, %r3, %r5;
	mul.wide.s32 	%rd4, %r30, 4;
	add.s64 	%rd5, %rd1, %rd4;
	ld.global.f32 	%f10, [%rd5];
	add.f32 	%f17, %f10, 0f00000000;
	mov.b32 	%r34, 1;
$L__BB1_3:
	setp.ge.s32 	%p7, %r4, %r17;
	add.s32 	%r7, %r3, 1;
	setp.ge.s32 	%p8, %r7, %r16;
	or.pred  	%p9, %p8, %p7;
	@%p9 bra 	$L__BB1_5;
	cvt.s64.s32 	%rd6, %r5;
	cvt.s64.s32 	%rd7, %r3;
	add.s64 	%rd8, %rd7, %rd6;
	shl.b64 	%rd9, %rd8, 2;
	add.s64 	%rd10, %rd1, %rd9;
	ld.global.f32 	%f11, [%rd10+4];
	add.f32 	%f17, %f17, %f11;
	add.s32 	%r34, %r34, 1;
$L__BB1_5:
	setp.ge.s32 	%p10, %r3, %r16;
	add.s32 	%r10, %r4, 1;
	setp.ge.s32 	%p11, %r10, %r17;
	add.s32 	%r11, %r5, %r16;
	or.pred  	%p12, %p10, %p11;
	@%p12 bra 	$L__BB1_7;
	add.s32 	%r31, %r3, %r11;
	mul.wide.s32 	%rd11, %r31, 4;
	add.s64 	%rd12, %rd1, %rd11;
	ld.global.f32 	%f12, [%rd12];
	add.f32 	%f17, %f17, %f12;
	add.s32 	%r34, %r34, 1;
$L__BB1_7:
	setp.ge.s32 	%p13, %r10, %r17;
	setp.ge.s32 	%p14, %r7, %r16;
	or.pred  	%p15, %p14, %p13;
	@%p15 bra 	$L__BB1_9;
	cvt.s64.s32 	%rd13, %r11;
	cvt.s64.s32 	%rd14, %r3;
	add.s64 	%rd15, %rd14, %rd13;
	shl.b64 	%rd16, %rd15, 2;
	add.s64 	%rd17, %rd1, %rd16;
	ld.global.f32 	%f13, [%rd17+4];
	add.f32 	%f17, %f17, %f13;
	add.s32 	%r34, %r34, 1;
$L__BB1_9:
	cvt.rn.f32.u32 	%f14, %r34;
	div.rn.f32 	%f15, %f17, %f14;
	mad.lo.s32 	%r32, %r18, %r27, %r1;
	cvta.to.global.u64 	%rd18, %rd2;
	mul.wide.s32 	%rd19, %r32, 4;
	add.s64 	%rd20, %rd18, %rd19;
	st.global.f32 	[%rd20], %f15;
$L__BB1_10:
	ret;

}


// ===== COMPILED SASS (sm_100) =====

	.target	sm_100

	.elftype	@"ET_EXEC"


//--------------------- .note.nv.tkinfo           --------------------------
	.section	.note.nv.tkinfo,"",@"SHT_NOTE"
	.sectionflags	@"SHF_NOTE_NV_TKINFO"
	.tkinfo
        /*0018*/ 	.word	0x00000002
        /*0030*/ 	.string	""
        /*0030*/ 	.string	"ptxas"
        /*0030*/ 	.string	"Cuda compilation tools, release 13.0, V13.0.88"
        /*0030*/ 	.string	"Build cuda_13.0.r13.0/compiler.36424714_0"
        /*0030*/ 	.string	"-arch sm_100 -m 64 "



//--------------------- .note.nv.cuinfo           --------------------------
	.section	.note.nv.cuinfo,"",@"SHT_NOTE"
	.sectionflags	@"SHF_NOTE_NV_CUINFO"
        /*0018*/ 	.short	0x0002
        /*001a*/ 	.short	0x0064
        /*001c*/ 	.short	0x0082
	.zero		2


//--------------------- .nv.info                  --------------------------
	.section	.nv.info,"",@"SHT_CUDA_INFO"
	.align	4


	//----- nvinfo : EIATTR_REGCOUNT
	.align		4
        /*0000*/ 	.byte	0x04, 0x2f
        /*0002*/ 	.short	(.L_1 - .L_0)
	.align		4
.L_0:
        /*0004*/ 	.word	index@(_Z17cudaConvolution2DPfS_S_iiiiii)
        /*0008*/ 	.word	0x0000001f


	//----- nvinfo : EIATTR_FRAME_SIZE
	.align		4
.L_1:
        /*000c*/ 	.byte	0x04, 0x11
        /*000e*/ 	.short	(.L_3 - .L_2)
	.align		4
.L_2:
        /*0010*/ 	.word	index@(_Z17cudaConvolution2DPfS_S_iiiiii)
        /*0014*/ 	.word	0x00000000


	//----- nvinfo : EIATTR_REGCOUNT
	.align		4
.L_3:
        /*0018*/ 	.byte	0x04, 0x2f
        /*001a*/ 	.short	(.L_5 - .L_4)
	.align		4
.L_4:
        /*001c*/ 	.word	index@(_Z13cudaPooling2DPfS_iiii)
        /*0020*/ 	.word	0x00000014


	//----- nvinfo : EIATTR_FRAME_SIZE
	.align		4
.L_5:
        /*0024*/ 	.byte	0x04, 0x11
        /*0026*/ 	.short	(.L_7 - .L_6)
	.align		4
.L_6:
        /*0028*/ 	.word	index@($__internal_0_$__cuda_sm3x_div_rn_noftz_f32_slowpath)
        /*002c*/ 	.word	0x00000000


	//----- nvinfo : EIATTR_FRAME_SIZE
	.align		4
.L_7:
        /*0030*/ 	.byte	0x04, 0x11
        /*0032*/ 	.short	(.L_9 - .L_8)
	.align		4
.L_8:
        /*0034*/ 	.word	index@(_Z13cudaPooling2DPfS_iiii)
        /*0038*/ 	.word	0x00000000


	//----- nvinfo : EIATTR_MIN_STACK_SIZE
	.align		4
.L_9:
        /*003c*/ 	.byte	0x04, 0x12
        /*003e*/ 	.short	(.L_11 - .L_10)
	.align		4
.L_10:
        /*0040*/ 	.word	index@(_Z13cudaPooling2DPfS_iiii)
        /*0044*/ 	.word	0x00000000


	//----- nvinfo : EIATTR_MIN_STACK_SIZE
	.align		4
.L_11:
        /*0048*/ 	.byte	0x04, 0x12
        /*004a*/ 	.short	(.L_13 - .L_12)
	.align		4
.L_12:
        /*004c*/ 	.word	index@(_Z17cudaConvolution2DPfS_S_iiiiii)
        /*0050*/ 	.word	0x00000000
.L_13:


//--------------------- .nv.compat                --------------------------
	.section	.nv.compat,"",@"SHT_CUDA_COMPAT_INFO"
	.align	4
        /*0000*/ 	.byte	0x02, 0x09, 0x00, 0x00, 0x02, 0x02, 0x01, 0x00, 0x02, 0x05, 0x05, 0x00, 0x03, 0x07, 0x01, 0x01
        /*0010*/ 	.byte	0x02, 0x03, 0x00, 0x00, 0x02, 0x06, 0x01, 0x00, 0x04, 0x0b, 0x08, 0x00, 0x01, 0x00, 0x00, 0x00
        /*0020*/ 	.byte	0x00, 0x00, 0x00, 0x00


//--------------------- .nv.info._Z13cudaPooling2DPfS_iiii --------------------------
	.section	.nv.info._Z13cudaPooling2DPfS_iiii,"",@"SHT_CUDA_INFO"
	.sectionflags	@""
	.align	4


	//----- nvinfo : EIATTR_CUDA_API_VERSION
	.align		4
        /*0000*/ 	.byte	0x04, 0x37
        /*0002*/ 	.short	(.L_15 - .L_14)
.L_14:
        /*0004*/ 	.word	0x00000082


	//----- nvinfo : EIATTR_KPARAM_INFO
	.align		4
.L_15:
        /*0008*/ 	.byte	0x04, 0x17
        /*000a*/ 	.short	(.L_17 - .L_16)
.L_16:
        /*000c*/ 	.word	0x00000000
        /*0010*/ 	.short	0x0005
        /*0012*/ 	.short	0x001c
        /*0014*/ 	.byte	0x00, 0xf0, 0x11, 0x00


	//----- nvinfo : EIATTR_KPARAM_INFO
	.align		4
.L_17:
        /*0018*/ 	.byte	0x04, 0x17
        /*001a*/ 	.short	(.L_19 - .L_18)
.L_18:
        /*001c*/ 	.word	0x00000000
        /*0020*/ 	.short	0x0004
        /*0022*/ 	.short	0x0018
        /*0024*/ 	.byte	0x00, 0xf0, 0x11, 0x00


	//----- nvinfo : EIATTR_KPARAM_INFO
	.align		4
.L_19:
        /*0028*/ 	.byte	0x04, 0x17
        /*002a*/ 	.short	(.L_21 - .L_20)
.L_20:
        /*002c*/ 	.word	0x00000000
        /*0030*/ 	.short	0x0003
        /*0032*/ 	.short	0x0014
        /*0034*/ 	.byte	0x00, 0xf0, 0x11, 0x00


	//----- nvinfo : EIATTR_KPARAM_INFO
	.align		4
.L_21:
        /*0038*/ 	.byte	0x04, 0x17
        /*003a*/ 	.short	(.L_23 - .L_22)
.L_22:
        /*003c*/ 	.word	0x00000000
        /*0040*/ 	.short	0x0002
        /*0042*/ 	.short	0x0010
        /*0044*/ 	.byte	0x00, 0xf0, 0x11, 0x00


	//----- nvinfo : EIATTR_KPARAM_INFO
	.align		4
.L_23:
        /*0048*/ 	.byte	0x04, 0x17
        /*004a*/ 	.short	(.L_25 - .L_24)
.L_24:
        /*004c*/ 	.word	0x00000000
        /*0050*/ 	.short	0x0001
        /*0052*/ 	.short	0x0008
        /*0054*/ 	.byte	0x00, 0xf5, 0x21, 0x00


	//----- nvinfo : EIATTR_KPARAM_INFO
	.align		4
.L_25:
        /*0058*/ 	.byte	0x04, 0x17
        /*005a*/ 	.short	(.L_27 - .L_26)
.L_26:
        /*005c*/ 	.word	0x00000000
        /*0060*/ 	.short	0x0000
        /*0062*/ 	.short	0x0000
        /*0064*/ 	.byte	0x00, 0xf5, 0x21, 0x00


	//----- nvinfo : EIATTR_SPARSE_MMA_MASK
	.align		4
.L_27:
        /*0068*/ 	.byte	0x03, 0x50
        /*006a*/ 	.short	0x0000


	//----- nvinfo : EIATTR_MAXREG_COUNT
	.align		4
        /*006c*/ 	.byte	0x03, 0x1b
        /*006e*/ 	.short	0x00ff


	//----- nvinfo : EIATTR_MERCURY_ISA_VERSION
	.align		4
        /*0070*/ 	.byte	0x03, 0x5f
        /*0072*/ 	.short	0x0101


	//----- nvinfo : EIATTR_VRC_CTA_INIT_COUNT
	.align		4
        /*0074*/ 	.byte	0x02, 0x4a
	.zero		1
	.zero		1


	//----- nvinfo : EIATTR_EXIT_INSTR_OFFSETS
	.align		4
        /*0078*/ 	.byte	0x04, 0x1c
        /*007a*/ 	.short	(.L_29 - .L_28)


	//   ....[0]....
.L_28:
        /*007c*/ 	.word	0x000000c0


	//   ....[1]....
        /*0080*/ 	.word	0x000004e0


	//----- nvinfo : EIATTR_CRS_STACK_SIZE
	.align		4
.L_29:
        /*0084*/ 	.byte	0x04, 0x1e
        /*0086*/ 	.short	(.L_31 - .L_30)
.L_30:
        /*0088*/ 	.word	0x00000000


	//----- nvinfo : EIATTR_CBANK_PARAM_SIZE
	.align		4
.L_31:
        /*008c*/ 	.byte	0x03, 0x19
        /*008e*/ 	.short	0x0020


	//----- nvinfo : EIATTR_PARAM_CBANK
	.align		4
        /*0090*/ 	.byte	0x04, 0x0a
        /*0092*/ 	.short	(.L_33 - .L_32)
	.align		4
.L_32:
        /*0094*/ 	.word	index@(.nv.constant0._Z13cudaPooling2DPfS_iiii)
        /*0098*/ 	.short	0x0380
        /*009a*/ 	.short	0x0020


	//----- nvinfo : EIATTR_SW_WAR
	.align		4
.L_33:
        /*009c*/ 	.byte	0x04, 0x36
        /*009e*/ 	.short	(.L_35 - .L_34)
.L_34:
        /*00a0*/ 	.word	0x00000008
.L_35:


//--------------------- .nv.info._Z17cudaConvolution2DPfS_S_iiiiii --------------------------
	.section	.nv.info._Z17cudaConvolution2DPfS_S_iiiiii,"",@"SHT_CUDA_INFO"
	.sectionflags	@""
	.align	4


	//----- nvinfo : EIATTR_CUDA_API_VERSION
	.align		4
        /*0000*/ 	.byte	0x04, 0x37
        /*0002*/ 	.short	(.L_37 - .L_36)
.L_36:
        /*0004*/ 	.word	0x00000082


	//----- nvinfo : EIATTR_KPARAM_INFO
	.align		4
.L_37:
        /*0008*/ 	.byte	0x04, 0x17
        /*000a*/ 	.short	(.L_39 - .L_38)
.L_38:
        /*000c*/ 	.word	0x00000000
        /*0010*/ 	.short	0x0008
        /*0012*/ 	.short	0x002c
        /*0014*/ 	.byte	0x00, 0xf0, 0x11, 0x00


	//----- nvinfo : EIATTR_KPARAM_INFO
	.align		4
.L_39:
        /*0018*/ 	.byte	0x04, 0x17
        /*001a*/ 	.short	(.L_41 - .L_40)
.L_40:
        /*001c*/ 	.word	0x00000000
        /*0020*/ 	.short	0x0007
        /*0022*/ 	.short	0x0028
        /*0024*/ 	.byte	0x00, 0xf0, 0x11, 0x00


	//----- nvinfo : EIATTR_KPARAM_INFO
	.align		4
.L_41:
        /*0028*/ 	.byte	0x04, 0x17
        /*002a*/ 	.short	(.L_43 - .L_42)
.L_42:
        /*002c*/ 	.word	0x00000000
        /*0030*/ 	.short	0x0006
        /*0032*/ 	.short	0x0024
        /*0034*/ 	.byte	0x00, 0xf0, 0x11, 0x00


	//----- nvinfo : EIATTR_KPARAM_INFO
	.align		4
.L_43:
        /*0038*/ 	.byte	0x04, 0x17
        /*003a*/ 	.short	(.L_45 - .L_44)
.L_44:
        /*003c*/ 	.word	0x00000000
        /*0040*/ 	.short	0x0005
        /*0042*/ 	.short	0x0020
        /*0044*/ 	.byte	0x00, 0xf0, 0x11, 0x00


	//----- nvinfo : EIATTR_KPARAM_INFO
	.align		4
.L_45:
        /*0048*/ 	.byte	0x04, 0x17
        /*004a*/ 	.short	(.L_47 - .L_46)
.L_46:
        /*004c*/ 	.word	0x00000000
        /*0050*/ 	.short	0x0004
        /*0052*/ 	.short	0x001c
        /*0054*/ 	.byte	0x00, 0xf0, 0x11, 0x00


	//----- nvinfo : EIATTR_KPARAM_INFO
	.align		4
.L_47:
        /*0058*/ 	.byte	0x04, 0x17
        /*005a*/ 	.short	(.L_49 - .L_48)
.L_48:
        /*005c*/ 	.word	0x00000000
        /*0060*/ 	.short	0x0003
        /*0062*/ 	.short	0x0018
        /*0064*/ 	.byte	0x00, 0xf0, 0x11, 0x00


	//----- nvinfo : EIATTR_KPARAM_INFO
	.align		4
.L_49:
        /*0068*/ 	.byte	0x04, 0x17
        /*006a*/ 	.short	(.L_51 - .L_50)
.L_50:
        /*006c*/ 	.word	0x00000000
        /*0070*/ 	.short	0x0002
        /*0072*/ 	.short	0x0010
        /*0074*/ 	.byte	0x00, 0xf5, 0x21, 0x00


	//----- nvinfo : EIATTR_KPARAM_INFO
	.align		4
.L_51:
        /*0078*/ 	.byte	0x04, 0x17
        /*007a*/ 	.short	(.L_53 - .L_52)
.L_52:
        /*007c*/ 	.word	0x00000000
        /*0080*/ 	.short	0x0001
        /*0082*/ 	.short	0x0008
        /*0084*/ 	.byte	0x00, 0xf5, 0x21, 0x00


	//----- nvinfo : EIATTR_KPARAM_INFO
	.align		4
.L_53:
        /*0088*/ 	.byte	0x04, 0x17
        /*008a*/ 	.short	(.L_55 - .L_54)
.L_54:
        /*008c*/ 	.word	0x00000000
        /*0090*/ 	.short	0x0000
        /*0092*/ 	.short	0x0000
        /*0094*/ 	.byte	0x00, 0xf5, 0x21, 0x00


	//----- nvinfo : EIATTR_SPARSE_MMA_MASK
	.align		4
.L_55:
        /*0098*/ 	.byte	0x03, 0x50
        /*009a*/ 	.short	0x0000


	//----- nvinfo : EIATTR_MAXREG_COUNT
	.align		4
        /*009c*/ 	.byte	0x03, 0x1b
        /*009e*/ 	.short	0x00ff


	//----- nvinfo : EIATTR_MERCURY_ISA_VERSION
	.align		4
        /*00a0*/ 	.byte	0x03, 0x5f
        /*00a2*/ 	.short	0x0101


	//----- nvinfo : EIATTR_VRC_CTA_INIT_COUNT
	.align		4
        /*00a4*/ 	.byte	0x02, 0x4a
	.zero		1
	.zero		1


	//----- nvinfo : EIATTR_EXIT_INSTR_OFFSETS
	.align		4
        /*00a8*/ 	.byte	0x04, 0x1c
        /*00aa*/ 	.short	(.L_57 - .L_56)


	//   ....[0]....
.L_56:
        /*00ac*/ 	.word	0x000000e0


	//   ....[1]....
        /*00b0*/ 	.word	0x00000110


	//   ....[2]....
        /*00b4*/ 	.word	0x000004b0


	//   ....[3]....
        /*00b8*/ 	.word	0x00000620


	//   ....[4]....
        /*00bc*/ 	.word	0x00000710


	//   ....[5]....
        /*00c0*/ 	.word	0x00000770


	//   ....[6]....
        /*00c4*/ 	.word	0x000013e0


	//----- nvinfo : EIATTR_CRS_STACK_SIZE
	.align		4
.L_57:
        /*00c8*/ 	.byte	0x04, 0x1e
        /*00ca*/ 	.short	(.L_59 - .L_58)
.L_58:
        /*00cc*/ 	.word	0x00000000


	//----- nvinfo : EIATTR_CBANK_PARAM_SIZE
	.align		4
.L_59:
        /*00d0*/ 	.byte	0x03, 0x19
        /*00d2*/ 	.short	0x0030


	//----- nvinfo : EIATTR_PARAM_CBANK
	.align		4
        /*00d4*/ 	.byte	0x04, 0x0a
        /*00d6*/ 	.short	(.L_61 - .L_60)
	.align		4
.L_60:
        /*00d8*/ 	.word	index@(.nv.constant0._Z17cudaConvolution2DPfS_S_iiiiii)
        /*00dc*/ 	.short	0x0380
        /*00de*/ 	.short	0x0030


	//----- nvinfo : EIATTR_SW_WAR
	.align		4
.L_61:
        /*00e0*/ 	.byte	0x04, 0x36
        /*00e2*/ 	.short	(.L_63 - .L_62)
.L_62:
        /*00e4*/ 	.word	0x00000008
.L_63:


//--------------------- .nv.callgraph             --------------------------
	.section	.nv.callgraph,"",@"SHT_CUDA_CALLGRAPH"
	.align	4
	.sectionentsize	8
	.align		4
        /*0000*/ 	.word	0x00000000
	.align		4
        /*0004*/ 	.word	0xffffffff
	.align		4
        /*0008*/ 	.word	0x00000000
	.align		4
        /*000c*/ 	.word	0xfffffffe
	.align		4
        /*0010*/ 	.word	0x00000000
	.align		4
        /*0014*/ 	.word	0xfffffffd
	.align		4
        /*0018*/ 	.word	0x00000000
	.align		4
        /*001c*/ 	.word	0xfffffffc


//--------------------- .text._Z13cudaPooling2DPfS_iiii --------------------------
	.section	.text._Z13cudaPooling2DPfS_iiii,"ax",@progbits
	.align	128
        .global         _Z13cudaPooling2DPfS_iiii
        .type           _Z13cudaPooling2DPfS_iiii,@function
        .size           _Z13cudaPooling2DPfS_iiii,(.L_x_28 - _Z13cudaPooling2DPfS_iiii)
        .other          _Z13cudaPooling2DPfS_iiii,@"STO_CUDA_ENTRY STV_DEFAULT"
_Z13cudaPooling2DPfS_iiii:
.text._Z13cudaPooling2DPfS_iiii:
[----:B------:R-:W-:Y:S01]  /*0000*/  LDC R1, c[0x0][0x37c] ;  /* 0x0000df00ff017b82 */ /* 0x000fe20000000800 */
[----:B------:R-:W0:Y:S07]  /*0010*/  S2R R3, SR_TID.Y ;  /* 0x0000000000037919 */ /* 0x000e2e0000002200 */
[----:B------:R-:W1:Y:S01]  /*0020*/  LDC R5, c[0x0][0x360] ;  /* 0x0000d800ff057b82 */ /* 0x000e620000000800 */
[----:B------:R-:W2:Y:S01]  /*0030*/  LDCU.64 UR6, c[0x0][0x398] ;  /* 0x00007300ff0677ac */ /* 0x000ea20008000a00 */
[----:B------:R-:W1:Y:S06]  /*0040*/  S2R R0, SR_TID.X ;  /* 0x0000000000007919 */ /* 0x000e6c0000002100 */
[----:B------:R-:W0:Y:S08]  /*0050*/  S2UR UR5, SR_CTAID.Y ;  /* 0x00000000000579c3 */ /* 0x000e300000002600 */
[----:B------:R-:W0:Y:S08]  /*0060*/  LDC R2, c[0x0][0x364] ;  /* 0x0000d900ff027b82 */ /* 0x000e300000000800 */
[----:B------:R-:W1:Y:S01]  /*0070*/  S2UR UR4, SR_CTAID.X ;  /* 0x00000000000479c3 */ /* 0x000e620000002500 */
[----:B0-----:R-:W-:-:S05]  /*0080*/  IMAD R2, R2, UR5, R3 ;  /* 0x0000000502027c24 */ /* 0x001fca000f8e0203 */
[----:B--2---:R-:W-:Y:S01]  /*0090*/  ISETP.GE.AND P0, PT, R2, UR7, PT ;  /* 0x0000000702007c0c */ /* 0x004fe2000bf06270 */
[----:B-1----:R-:W-:-:S05]  /*00a0*/  IMAD R5, R5, UR4, R0 ;  /* 0x0000000405057c24 */ /* 0x002fca000f8e0200 */
[----:B------:R-:W-:-:S13]  /*00b0*/  ISETP.GE.OR P0, PT, R5, UR6, P0 ;  /* 0x0000000605007c0c */ /* 0x000fda0008706670 */
[----:B------:R-:W-:Y:S05]  /*00c0*/  @P0 EXIT ;  /* 0x000000000000094d */ /* 0x000fea0003800000 */
[----:B------:R-:W0:Y:S01]  /*00d0*/  LDCU.64 UR6, c[0x0][0x390] ;  /* 0x00007200ff0677ac */ /* 0x000e220008000a00 */
[----:B------:R-:W-:Y:S02]  /*00e0*/  IMAD.SHL.U32 R3, R2, 0x2, RZ ;  /* 0x0000000202037824 */ /* 0x000fe400078e00ff */
[----:B------:R-:W-:Y:S01]  /*00f0*/  IMAD.SHL.U32 R0, R5, 0x2, RZ ;  /* 0x0000000205007824 */ /* 0x000fe200078e00ff */
[----:B------:R-:W1:Y:S01]  /*0100*/  LDCU.64 UR4, c[0x0][0x358] ;  /* 0x00006b00ff0477ac */ /* 0x000e620008000a00 */
[C---:B------:R-:W-:Y:S02]  /*0110*/  VIADD R6, R3.reuse, 0x1 ;  /* 0x0000000103067836 */ /* 0x040fe40000000000 */
[----:B------:R-:W-:Y:S01]  /*0120*/  VIADD R4, R0, 0x1 ;  /* 0x0000000100047836 */ /* 0x000fe20000000000 */
[C---:B0-----:R-:W-:Y:S01]  /*0130*/  ISETP.GE.AND P0, PT, R3.reuse, UR7, PT ;  /* 0x0000000703007c0c */ /* 0x041fe2000bf06270 */
[----:B------:R-:W-:Y:S01]  /*0140*/  IMAD R3, R3, UR6, RZ ;  /* 0x0000000603037c24 */ /* 0x000fe2000f8e02ff */
[----:B------:R-:W-:-:S02]  /*0150*/  ISETP.GE.AND P1, PT, R6, UR7, PT ;  /* 0x0000000706007c0c */ /* 0x000fc4000bf26270 */
[----:B------:R-:W-:Y:S01]  /*0160*/  ISETP.GE.OR P2, PT, R0, UR6, P0 ;  /* 0x0000000600007c0c */ /* 0x000fe20008746670 */
[----:B------:R-:W-:Y:S01]  /*0170*/  VIADD R17, R3, UR6 ;  /* 0x0000000603117c36 */ /* 0x000fe20008000000 */
[----:B------:R-:W-:Y:S02]  /*0180*/  ISETP.GE.OR P0, PT, R4, UR6, P0 ;  /* 0x0000000604007c0c */ /* 0x000fe40008706670 */
[----:B------:R-:W-:Y:S02]  /*0190*/  ISETP.GE.OR P3, PT, R0, UR6, P1 ;  /* 0x0000000600007c0c */ /* 0x000fe40008f66670 */
[----:B------:R-:W-:-:S07]  /*01a0*/  ISETP.GE.OR P1, PT, R4, UR6, P1 ;  /* 0x0000000604007c0c */ /* 0x000fce0008f26670 */
[----:B------:R-:W0:Y:S01]  /*01b0*/  @!P2 LDC.64 R12, c[0x0][0x380] ;  /* 0x0000e000ff0cab82 */ /* 0x000e220000000a00 */
[C---:B------:R-:W-:Y:S01]  /*01c0*/  @!P2 IMAD.IADD R15, R0.reuse, 0x1, R3 ;  /* 0x00000001000fa824 */ /* 0x040fe200078e0203 */
[----:B------:R-:W-:Y:S02]  /*01d0*/  @!P0 SHF.R.S32.HI R4, RZ, 0x1f, R0 ;  /* 0x0000001fff048819 */ /* 0x000fe40000011400 */
[----:B------:R-:W-:-:S04]  /*01e0*/  @!P0 IADD3 R14, P4, PT, R0, R3, RZ ;  /* 0x00000003000e8210 */ /* 0x000fc80007f9e0ff */
[----:B------:R-:W2:Y:S01]  /*01f0*/  @!P0 LDC.64 R10, c[0x0][0x380] ;  /* 0x0000e000ff0a8b82 */ /* 0x000ea20000000a00 */
[----:B------:R-:W-:Y:S02]  /*0200*/  @!P0 LEA.HI.X.SX32 R16, R3, R4, 0x1, P4 ;  /* 0x0000000403108211 */ /* 0x000fe400020f0eff */
[--C-:B------:R-:W-:Y:S02]  /*0210*/  @!P1 SHF.R.S32.HI R3, RZ, 0x1f, R17.reuse ;  /* 0x0000001fff039819 */ /* 0x100fe40000011411 */
[C---:B------:R-:W-:Y:S01]  /*0220*/  @!P1 IADD3 R4, P5, PT, R0.reuse, R17, RZ ;  /* 0x0000001100049210 */ /* 0x040fe20007fbe0ff */
[C---:B------:R-:W-:Y:S02]  /*0230*/  @!P3 IMAD.IADD R17, R0.reuse, 0x1, R17 ;  /* 0x000000010011b824 */ /* 0x040fe400078e0211 */
[----:B------:R-:W3:Y:S01]  /*0240*/  @!P3 LDC.64 R8, c[0x0][0x380] ;  /* 0x0000e000ff08bb82 */ /* 0x000ee20000000a00 */
[----:B------:R-:W-:-:S07]  /*0250*/  @!P1 LEA.HI.X.SX32 R3, R0, R3, 0x1, P5 ;  /* 0x0000000300039211 */ /* 0x000fce00028f0eff */
[----:B------:R-:W4:Y:S01]  /*0260*/  @!P1 LDC.64 R6, c[0x0][0x380] ;  /* 0x0000e000ff069b82 */ /* 0x000f220000000a00 */
[----:B0-----:R-:W-:-:S06]  /*0270*/  @!P2 IMAD.WIDE R12, R15, 0x4, R12 ;  /* 0x000000040f0ca825 */ /* 0x001fcc00078e020c */
[----:B-1----:R-:W5:Y:S01]  /*0280*/  @!P2 LDG.E R12, desc[UR4][R12.64] ;  /* 0x000000040c0ca981 */ /* 0x002f62000c1e1900 */
[----:B--2---:R-:W-:-:S04]  /*0290*/  @!P0 LEA R10, P4, R14, R10, 0x2 ;  /* 0x0000000a0e0a8211 */ /* 0x004fc800078810ff */
[----:B------:R-:W-:Y:S01]  /*02a0*/  @!P0 LEA.HI.X R11, R14, R11, R16, 0x2, P4 ;  /* 0x0000000b0e0b8211 */ /* 0x000fe200020f1410 */
[----:B---3--:R-:W-:-:S04]  /*02b0*/  @!P3 IMAD.WIDE R8, R17, 0x4, R8 ;  /* 0x000000041108b825 */ /* 0x008fc800078e0208 */
[----:B------:R-:W2:Y:S04]  /*02c0*/  @!P0 LDG.E R10, desc[UR4][R10.64+0x4] ;  /* 0x000004040a0a8981 */ /* 0x000ea8000c1e1900 */
[----:B------:R-:W3:Y:S01]  /*02d0*/  @!P3 LDG.E R8, desc[UR4][R8.64] ;  /* 0x000000040808b981 */ /* 0x000ee2000c1e1900 */
[----:B----4-:R-:W-:-:S04]  /*02e0*/  @!P1 LEA R6, P4, R4, R6, 0x2 ;  /* 0x0000000604069211 */ /* 0x010fc800078810ff */
[----:B------:R-:W-:-:S05]  /*02f0*/  @!P1 LEA.HI.X R7, R4, R7, R3, 0x2, P4 ;  /* 0x0000000704079211 */ /* 0x000fca00020f1403 */
[----:B------:R0:W4:Y:S01]  /*0300*/  @!P1 LDG.E R6, desc[UR4][R6.64+0x4] ;  /* 0x0000040406069981 */ /* 0x000122000c1e1900 */
[----:B------:R-:W-:Y:S02]  /*0310*/  IMAD.MOV.U32 R0, RZ, RZ, RZ ;  /* 0x000000ffff007224 */ /* 0x000fe400078e00ff */
[----:B------:R-:W-:-:S04]  /*0320*/  @!P2 IMAD.MOV.U32 R0, RZ, RZ, 0x1 ;  /* 0x00000001ff00a424 */ /* 0x000fc800078e00ff */
[----:B------:R-:W-:-:S04]  /*0330*/  @!P0 VIADD R0, R0, 0x1 ;  /* 0x0000000100008836 */ /* 0x000fc80000000000 */
[----:B------:R-:W-:-:S04]  /*0340*/  @!P3 VIADD R0, R0, 0x1 ;  /* 0x000000010000b836 */ /* 0x000fc80000000000 */
[----:B------:R-:W-:Y:S02]  /*0350*/  @!P1 VIADD R0, R0, 0x1 ;  /* 0x0000000100009836 */ /* 0x000fe40000000000 */
[----:B------:R-:W-:-:S03]  /*0360*/  IMAD.MOV.U32 R3, RZ, RZ, RZ ;  /* 0x000000ffff037224 */ /* 0x000fc600078e00ff */
[----:B------:R-:W-:-:S04]  /*0370*/  I2FP.F32.U32 R14, R0 ;  /* 0x00000000000e7245 */ /* 0x000fc80000201000 */
[----:B------:R-:W0:Y:S01]  /*0380*/  MUFU.RCP R0, R14 ;  /* 0x0000000e00007308 */ /* 0x000e220000001000 */
[----:B------:R-:W-:Y:S01]  /*0390*/  BSSY.RECONVERGENT B0, `(.L_x_0) ;  /* 0x000000f000007945 */ /* 0x000fe20003800200 */
[----:B0-----:R-:W-:-:S04]  /*03a0*/  FFMA R7, -R14, R0, 1 ;  /* 0x3f8000000e077423 */ /* 0x001fc80000000100 */
[----:B------:R-:W-:Y:S01]  /*03b0*/  FFMA R0, R0, R7, R0 ;  /* 0x0000000700007223 */ /* 0x000fe20000000000 */
[----:B-----5:R-:W-:-:S04]  /*03c0*/  @!P2 FADD R3, RZ, R12 ;  /* 0x0000000cff03a221 */ /* 0x020fc80000000000 */
[----:B--2---:R-:W-:-:S04]  /*03d0*/  @!P0 FADD R3, R3, R10 ;  /* 0x0000000a03038221 */ /* 0x004fc80000000000 */
[----:B---3--:R-:W-:-:S04]  /*03e0*/  @!P3 FADD R3, R3, R8 ;  /* 0x000000080303b221 */ /* 0x008fc80000000000 */
[----:B----4-:R-:W-:-:S04]  /*03f0*/  @!P1 FADD R3, R3, R6 ;  /* 0x0000000603039221 */ /* 0x010fc80000000000 */
[----:B------:R-:W0:Y:S01]  /*0400*/  FCHK P0, R3, R14 ;  /* 0x0000000e03007302 */ /* 0x000e220000000000 */
[----:B------:R-:W-:-:S04]  /*0410*/  FFMA R4, R0, R3, RZ ;  /* 0x0000000300047223 */ /* 0x000fc800000000ff */
[----:B------:R-:W-:-:S04]  /*0420*/  FFMA R7, -R14, R4, R3 ;  /* 0x000000040e077223 */ /* 0x000fc80000000103 */
[----:B------:R-:W-:Y:S01]  /*0430*/  FFMA R9, R0, R7, R4 ;  /* 0x0000000700097223 */ /* 0x000fe20000000004 */
[----:B0-----:R-:W-:Y:S06]  /*0440*/  @!P0 BRA `(.L_x_1) ;  /* 0x00000000000c8947 */ /* 0x001fec0003800000 */
[----:B------:R-:W-:-:S07]  /*0450*/  MOV R4, 0x470 ;  /* 0x0000047000047802 */ /* 0x000fce0000000f00 */
[----:B------:R-:W-:Y:S05]  /*0460*/  CALL.REL.NOINC `($__internal_0_$__cuda_sm3x_div_rn_noftz_f32_slowpath) ;  /* 0x0000000000207944 */ /* 0x000fea0003c00000 */
[----:B------:R-:W-:-:S07]  /*0470*/  IMAD.MOV.U32 R9, RZ, RZ, R0 ;  /* 0x000000ffff097224 */ /* 0x000fce00078e0000 */
.L_x_1:
[----:B------:R-:W-:Y:S05]  /*0480*/  BSYNC.RECONVERGENT B0 ;  /* 0x0000000000007941 */ /* 0x000fea0003800200 */
.L_x_0:
[----:B------:R-:W0:Y:S01]  /*0490*/  LDC.64 R6, c[0x0][0x388] ;  /* 0x0000e200ff067b82 */ /* 0x000e220000000a00 */
[----:B------:R-:W1:Y:S02]  /*04a0*/  LDCU UR6, c[0x0][0x398] ;  /* 0x00007300ff0677ac */ /* 0x000e640008000800 */
[----:B-1----:R-:W-:-:S04]  /*04b0*/  IMAD R3, R2, UR6, R5 ;  /* 0x0000000602037c24 */ /* 0x002fc8000f8e0205 */
[----:B0-----:R-:W-:-:S05]  /*04c0*/  IMAD.WIDE R2, R3, 0x4, R6 ;  /* 0x0000000403027825 */ /* 0x001fca00078e0206 */
[----:B------:R-:W-:Y:S01]  /*04d0*/  STG.E desc[UR4][R2.64], R9 ;  /* 0x0000000902007986 */ /* 0x000fe2000c101904 */
[----:B------:R-:W-:Y:S05]  /*04e0*/  EXIT ;  /* 0x000000000000794d */ /* 0x000fea0003800000 */
        .weak           $__internal_0_$__cuda_sm3x_div_rn_noftz_f32_slowpath
        .type           $__internal_0_$__cuda_sm3x_div_rn_noftz_f32_slowpath,@function
        .size           $__internal_0_$__cuda_sm3x_div_rn_noftz_f32_slowpath,(.L_x_28 - $__internal_0_$__cuda_sm3x_div_rn_noftz_f32_slowpath)
$__internal_0_$__cuda_sm3x_div_rn_noftz_f32_slowpath:
[--C-:B------:R-:W-:Y:S01]  /*04f0*/  SHF.R.U32.HI R6, RZ, 0x17, R14.reuse ;  /* 0x00000017ff067819 */ /* 0x100fe2000001160e */
[----:B------:R-:W-:Y:S01]  /*0500*/  BSSY.RECONVERGENT B1, `(.L_x_2) ;  /* 0x0000064000017945 */ /* 0x000fe20003800200 */
[----:B------:R-:W-:Y:S02]  /*0510*/  SHF.R.U32.HI R0, RZ, 0x17, R3 ;  /* 0x00000017ff007819 */ /* 0x000fe40000011603 */
[----:B------:R-:W-:Y:S01]  /*0520*/  LOP3.LUT R15, R6, 0xff, RZ, 0xc0, !PT ;  /* 0x000000ff060f7812 */ /* 0x000fe200078ec0ff */
[----:B------:R-:W-:Y:S01]  /*0530*/  IMAD.MOV.U32 R6, RZ, RZ, R14 ;  /* 0x000000ffff067224 */ /* 0x000fe200078e000e */
[----:B------:R-:W-:-:S03]  /*0540*/  LOP3.LUT R10, R0, 0xff, RZ, 0xc0, !PT ;  /* 0x000000ff000a7812 */ /* 0x000fc600078ec0ff */
[----:B------:R-:W-:Y:S02]  /*0550*/  VIADD R9, R15, 0xffffffff ;  /* 0xffffffff0f097836 */ /* 0x000fe40000000000 */
[----:B------:R-:W-:-:S03]  /*0560*/  VIADD R8, R10, 0xffffffff ;  /* 0xffffffff0a087836 */ /* 0x000fc60000000000 */
[----:B------:R-:W-:-:S04]  /*0570*/  ISETP.GT.U32.AND P0, PT, R9, 0xfd, PT ;  /* 0x000000fd0900780c */ /* 0x000fc80003f04070 */
[----:B------:R-:W-:-:S13]  /*0580*/  ISETP.GT.U32.OR P0, PT, R8, 0xfd, P0 ;  /* 0x000000fd0800780c */ /* 0x000fda0000704470 */
[----:B------:R-:W-:Y:S01]  /*0590*/  @!P0 IMAD.MOV.U32 R7, RZ, RZ, RZ ;  /* 0x000000ffff078224 */ /* 0x000fe200078e00ff */
[----:B------:R-:W-:Y:S06]  /*05a0*/  @!P0 BRA `(.L_x_3) ;  /* 0x0000000000608947 */ /* 0x000fec0003800000 */
[----:B------:R-:W-:Y:S01]  /*05b0*/  FSETP.GTU.FTZ.AND P0, PT, |R3|, +INF , PT ;  /* 0x7f8000000300780b */ /* 0x000fe20003f1c200 */
[----:B------:R-:W-:Y:S01]  /*05c0*/  IMAD.MOV.U32 R0, RZ, RZ, R14 ;  /* 0x000000ffff007224 */ /* 0x000fe200078e000e */
[----:B------:R-:W-:-:S04]  /*05d0*/  FSETP.GTU.FTZ.AND P1, PT, |R14|, +INF , PT ;  /* 0x7f8000000e00780b */ /* 0x000fc80003f3c200 */
[----:B------:R-:W-:-:S13]  /*05e0*/  PLOP3.LUT P0, PT, P0, P1, PT, 0xf8, 0x8f ;  /* 0x00000000008f781c */ /* 0x000fda0000703f70 */
[----:B------:R-:W-:Y:S05]  /*05f0*/  @P0 BRA `(.L_x_4) ;  /* 0x00000004004c0947 */ /* 0x000fea0003800000 */
[----:B------:R-:W-:-:S13]  /*0600*/  LOP3.LUT P0, RZ, R6, 0x7fffffff, R3, 0xc8, !PT ;  /* 0x7fffffff06ff7812 */ /* 0x000fda000780c803 */
[----:B------:R-:W-:Y:S05]  /*0610*/  @!P0 BRA `(.L_x_5) ;  /* 0x00000004003c8947 */ /* 0x000fea0003800000 */
[C---:B------:R-:W-:Y:S02]  /*0620*/  FSETP.NEU.FTZ.AND P0, PT, |R3|.reuse, +INF , PT ;  /* 0x7f8000000300780b */ /* 0x040fe40003f1d200 */
[----:B------:R-:W-:Y:S02]  /*0630*/  FSETP.NEU.FTZ.AND P2, PT, |R0|, +INF , PT ;  /* 0x7f8000000000780b */ /* 0x000fe40003f5d200 */
[----:B------:R-:W-:-:S11]  /*0640*/  FSETP.NEU.FTZ.AND P1, PT, |R3|, +INF , PT ;  /* 0x7f8000000300780b */ /* 0x000fd60003f3d200 */
[----:B------:R-:W-:Y:S05]  /*0650*/  @!P2 BRA !P0, `(.L_x_5) ;  /* 0x00000004002ca947 */ /* 0x000fea0004000000 */
[----:B------:R-:W-:-:S04]  /*0660*/  LOP3.LUT P0, RZ, R3, 0x7fffffff, RZ, 0xc0, !PT ;  /* 0x7fffffff03ff7812 */ /* 0x000fc8000780c0ff */
[----:B------:R-:W-:-:S13]  /*0670*/  PLOP3.LUT P0, PT, P2, P0, PT, 0x2f, 0xf2 ;  /* 0x0000000000f2781c */ /* 0x000fda0001700577 */
[----:B------:R-:W-:Y:S05]  /*0680*/  @P0 BRA `(.L_x_6) ;  /* 0x0000000400180947 */ /* 0x000fea0003800000 */
[----:B------:R-:W-:-:S04]  /*0690*/  LOP3.LUT P0, RZ, R6, 0x7fffffff, RZ, 0xc0, !PT ;  /* 0x7fffffff06ff7812 */ /* 0x000fc8000780c0ff */
[----:B------:R-:W-:-:S13]  /*06a0*/  PLOP3.LUT P0, PT, P1, P0, PT, 0x2f, 0xf2 ;  /* 0x0000000000f2781c */ /* 0x000fda0000f00577 */
[----:B------:R-:W-:Y:S05]  /*06b0*/  @P0 BRA `(.L_x_7) ;  /* 0x0000000400000947 */ /* 0x000fea0003800000 */
[----:B------:R-:W-:Y:S02]  /*06c0*/  ISETP.GE.AND P0, PT, R8, RZ, PT ;  /* 0x000000ff0800720c */ /* 0x000fe40003f06270 */
[----:B------:R-:W-:-:S11]  /*06d0*/  ISETP.GE.AND P1, PT, R9, RZ, PT ;  /* 0x000000ff0900720c */ /* 0x000fd60003f26270 */
[----:B------:R-:W-:Y:S02]  /*06e0*/  @P0 IMAD.MOV.U32 R7, RZ, RZ, RZ ;  /* 0x000000ffff070224 */ /* 0x000fe400078e00ff */
[----:B------:R-:W-:Y:S01]  /*06f0*/  @!P0 FFMA R3, R3, 1.84467440737095516160e+19, RZ ;  /* 0x5f80000003038823 */ /* 0x000fe200000000ff */
[----:B------:R-:W-:Y:S02]  /*0700*/  @!P0 IMAD.MOV.U32 R7, RZ, RZ, -0x40 ;  /* 0xffffffc0ff078424 */ /* 0x000fe400078e00ff */
[----:B------:R-:W-:Y:S02]  /*0710*/  @!P1 FFMA R6, R0, 1.84467440737095516160e+19, RZ ;  /* 0x5f80000000069823 */ /* 0x000fe400000000ff */
[----:B------:R-:W-:-:S07]  /*0720*/  @!P1 VIADD R7, R7, 0x40 ;  /* 0x0000004007079836 */ /* 0x000fce0000000000 */
.L_x_3:
[----:B------:R-:W-:Y:S01]  /*0730*/  LEA R9, R15, 0xc0800000, 0x17 ;  /* 0xc08000000f097811 */ /* 0x000fe200078eb8ff */
[----:B------:R-:W-:Y:S04]  /*0740*/  BSSY.RECONVERGENT B2, `(.L_x_8) ;  /* 0x0000036000027945 */ /* 0x000fe80003800200 */
[----:B------:R-:W-:Y:S02]  /*0750*/  IMAD.IADD R9, R6, 0x1, -R9 ;  /* 0x0000000106097824 */ /* 0x000fe400078e0a09 */
[----:B------:R-:W-:Y:S02]  /*0760*/  VIADD R6, R10, 0xffffff81 ;  /* 0xffffff810a067836 */ /* 0x000fe40000000000 */
[----:B------:R-:W0:Y:S01]  /*0770*/  MUFU.RCP R8, R9 ;  /* 0x0000000900087308 */ /* 0x000e220000001000 */
[----:B------:R-:W-:Y:S01]  /*0780*/  FADD.FTZ R11, -R9, -RZ ;  /* 0x800000ff090b7221 */ /* 0x000fe20000010100 */
[C---:B------:R-:W-:Y:S01]  /*0790*/  IMAD R0, R6.reuse, -0x800000, R3 ;  /* 0xff80000006007824 */ /* 0x040fe200078e0203 */
[----:B------:R-:W-:-:S05]  /*07a0*/  IADD3 R6, PT, PT, R6, 0x7f, -R15 ;  /* 0x0000007f06067810 */ /* 0x000fca0007ffe80f */
[----:B------:R-:W-:Y:S02]  /*07b0*/  IMAD.IADD R6, R6, 0x1, R7 ;  /* 0x0000000106067824 */ /* 0x000fe400078e0207 */
[----:B0-----:R-:W-:-:S04]  /*07c0*/  FFMA R13, R8, R11, 1 ;  /* 0x3f800000080d7423 */ /* 0x001fc8000000000b */
[----:B------:R-:W-:-:S04]  /*07d0*/  FFMA R10, R8, R13, R8 ;  /* 0x0000000d080a7223 */ /* 0x000fc80000000008 */
[----:B------:R-:W-:-:S04]  /*07e0*/  FFMA R3, R0, R10, RZ ;  /* 0x0000000a00037223 */ /* 0x000fc800000000ff */
[----:B------:R-:W-:-:S04]  /*07f0*/  FFMA R8, R11, R3, R0 ;  /* 0x000000030b087223 */ /* 0x000fc80000000000 */
[----:B------:R-:W-:-:S04]  /*0800*/  FFMA R13, R10, R8, R3 ;  /* 0x000000080a0d7223 */ /* 0x000fc80000000003 */
[----:B------:R-:W-:-:S04]  /*0810*/  FFMA R8, R11, R13, R0 ;  /* 0x0000000d0b087223 */ /* 0x000fc80000000000 */
[----:B------:R-:W-:-:S05]  /*0820*/  FFMA R0, R10, R8, R13 ;  /* 0x000000080a007223 */ /* 0x000fca000000000d */
[----:B------:R-:W-:-:S04]  /*0830*/  SHF.R.U32.HI R3, RZ, 0x17, R0 ;  /* 0x00000017ff037819 */ /* 0x000fc80000011600 */
[----:B------:R-:W-:-:S05]  /*0840*/  LOP3.LUT R3, R3, 0xff, RZ, 0xc0, !PT ;  /* 0x000000ff03037812 */ /* 0x000fca00078ec0ff */
[----:B------:R-:W-:-:S04]  /*0850*/  IMAD.IADD R9, R3, 0x1, R6 ;  /* 0x0000000103097824 */ /* 0x000fc800078e0206 */
[----:B------:R-:W-:-:S05]  /*0860*/  VIADD R3, R9, 0xffffffff ;  /* 0xffffffff09037836 */ /* 0x000fca0000000000 */
[----:B------:R-:W-:-:S13]  /*0870*/  ISETP.GE.U32.AND P0, PT, R3, 0xfe, PT ;  /* 0x000000fe0300780c */ /* 0x000fda0003f06070 */
[----:B------:R-:W-:Y:S05]  /*0880*/  @!P0 BRA `(.L_x_9) ;  /* 0x0000000000808947 */ /* 0x000fea0003800000 */
[----:B------:R-:W-:-:S13]  /*0890*/  ISETP.GT.AND P0, PT, R9, 0xfe, PT ;  /* 0x000000fe0900780c */ /* 0x000fda0003f04270 */
[----:B------:R-:W-:Y:S05]  /*08a0*/  @P0 BRA `(.L_x_10) ;  /* 0x00000000006c0947 */ /* 0x000fea0003800000 */
[----:B------:R-:W-:-:S13]  /*08b0*/  ISETP.GE.AND P0, PT, R9, 0x1, PT ;  /* 0x000000010900780c */ /* 0x000fda0003f06270 */
[----:B------:R-:W-:Y:S05]  /*08c0*/  @P0 BRA `(.L_x_11) ;  /* 0x0000000000740947 */ /* 0x000fea0003800000 */
[----:B------:R-:W-:Y:S02]  /*08d0*/  ISETP.GE.AND P0, PT, R9, -0x18, PT ;  /* 0xffffffe80900780c */ /* 0x000fe40003f06270 */
[----:B------:R-:W-:-:S11]  /*08e0*/  LOP3.LUT R0, R0, 0x80000000, RZ, 0xc0, !PT ;  /* 0x8000000000007812 */ /* 0x000fd600078ec0ff */
[----:B------:R-:W-:Y:S05]  /*08f0*/  @!P0 BRA `(.L_x_11) ;  /* 0x0000000000688947 */ /* 0x000fea0003800000 */
[CCC-:B------:R-:W-:Y:S01]  /*0900*/  FFMA.RZ R3, R10.reuse, R8.reuse, R13.reuse ;  /* 0x000000080a037223 */ /* 0x1c0fe2000000c00d */
[CCC-:B------:R-:W-:Y:S01]  /*0910*/  FFMA.RM R6, R10.reuse, R8.reuse, R13.reuse ;  /* 0x000000080a067223 */ /* 0x1c0fe2000000400d */
[C---:B------:R-:W-:Y:S02]  /*0920*/  ISETP.NE.AND P2, PT, R9.reuse, RZ, PT ;  /* 0x000000ff0900720c */ /* 0x040fe40003f45270 */
[----:B------:R-:W-:Y:S02]  /*0930*/  ISETP.NE.AND P1, PT, R9, RZ, PT ;  /* 0x000000ff0900720c */ /* 0x000fe40003f25270 */
[----:B------:R-:W-:Y:S01]  /*0940*/  LOP3.LUT R7, R3, 0x7fffff, RZ, 0xc0, !PT ;  /* 0x007fffff03077812 */ /* 0x000fe200078ec0ff */
[----:B------:R-:W-:Y:S01]  /*0950*/  FFMA.RP R3, R10, R8, R13 ;  /* 0x000000080a037223 */ /* 0x000fe2000000800d */
[----:B------:R-:W-:Y:S02]  /*0960*/  VIADD R8, R9, 0x20 ;  /* 0x0000002009087836 */ /* 0x000fe40000000000 */
[----:B------:R-:W-:Y:S01]  /*0970*/  LOP3.LUT R7, R7, 0x800000, RZ, 0xfc, !PT ;  /* 0x0080000007077812 */ /* 0x000fe200078efcff */
[----:B------:R-:W-:Y:S01]  /*0980*/  IMAD.MOV R9, RZ, RZ, -R9 ;  /* 0x000000ffff097224 */ /* 0x000fe200078e0a09 */
[----:B------:R-:W-:-:S02]  /*0990*/  FSETP.NEU.FTZ.AND P0, PT, R3, R6, PT ;  /* 0x000000060300720b */ /* 0x000fc40003f1d000 */
[----:B------:R-:W-:Y:S02]  /*09a0*/  SHF.L.U32 R8, R7, R8, RZ ;  /* 0x0000000807087219 */ /* 0x000fe400000006ff */
[----:B------:R-:W-:Y:S02]  /*09b0*/  SEL R6, R9, RZ, P2 ;  /* 0x000000ff09067207 */ /* 0x000fe40001000000 */
[----:B------:R-:W-:Y:S02]  /*09c0*/  ISETP.NE.AND P1, PT, R8, RZ, P1 ;  /* 0x000000ff0800720c */ /* 0x000fe40000f25270 */
[----:B------:R-:W-:Y:S02]  /*09d0*/  SHF.R.U32.HI R6, RZ, R6, R7 ;  /* 0x00000006ff067219 */ /* 0x000fe40000011607 */
[----:B------:R-:W-:Y:S02]  /*09e0*/  PLOP3.LUT P0, PT, P0, P1, PT, 0xf8, 0x8f ;  /* 0x00000000008f781c */ /* 0x000fe40000703f70 */
[----:B------:R-:W-:-:S02]  /*09f0*/  SHF.R.U32.HI R8, RZ, 0x1, R6 ;  /* 0x00000001ff087819 */ /* 0x000fc40000011606 */
[----:B------:R-:W-:-:S04]  /*0a00*/  SEL R3, RZ, 0x1, !P0 ;  /* 0x00000001ff037807 */ /* 0x000fc80004000000 */
[----:B------:R-:W-:-:S04]  /*0a10*/  LOP3.LUT R3, R3, 0x1, R8, 0xf8, !PT ;  /* 0x0000000103037812 */ /* 0x000fc800078ef808 */
[----:B------:R-:W-:-:S05]  /*0a20*/  LOP3.LUT R3, R3, R6, RZ, 0xc0, !PT ;  /* 0x0000000603037212 */ /* 0x000fca00078ec0ff */
[----:B------:R-:W-:-:S05]  /*0a30*/  IMAD.IADD R3, R8, 0x1, R3 ;  /* 0x0000000108037824 */ /* 0x000fca00078e0203 */
[----:B------:R-:W-:Y:S01]  /*0a40*/  LOP3.LUT R0, R3, R0, RZ, 0xfc, !PT ;  /* 0x0000000003007212 */ /* 0x000fe200078efcff */
[----:B------:R-:W-:Y:S06]  /*0a50*/  BRA `(.L_x_11) ;  /* 0x0000000000107947 */ /* 0x000fec0003800000 */
.L_x_10:
[----:B------:R-:W-:-:S04]  /*0a60*/  LOP3.LUT R0, R0, 0x80000000, RZ, 0xc0, !PT ;  /* 0x8000000000007812 */ /* 0x000fc800078ec0ff */
[----:B------:R-:W-:Y:S01]  /*0a70*/  LOP3.LUT R0, R0, 0x7f800000, RZ, 0xfc, !PT ;  /* 0x7f80000000007812 */ /* 0x000fe200078efcff */
[----:B------:R-:W-:Y:S06]  /*0a80*/  BRA `(.L_x_11) ;  /* 0x0000000000047947 */ /* 0x000fec0003800000 */
.L_x_9:
[----:B------:R-:W-:-:S07]  /*0a90*/  IMAD R0, R6, 0x800000, R0 ;  /* 0x0080000006007824 */ /* 0x000fce00078e0200 */
.L_x_11:
[----:B------:R-:W-:Y:S05]  /*0aa0*/  BSYNC.RECONVERGENT B2 ;  /* 0x0000000000027941 */ /* 0x000fea0003800200 */
.L_x_8:
[----:B------:R-:W-:Y:S05]  /*0ab0*/  BRA `(.L_x_12) ;  /* 0x0000000000207947 */ /* 0x000fea0003800000 */
.L_x_7:
[----:B------:R-:W-:-:S04]  /*0ac0*/  LOP3.LUT R0, R6, 0x80000000, R3, 0x48, !PT ;  /* 0x8000000006007812 */ /* 0x000fc800078e4803 */
[----:B------:R-:W-:Y:S01]  /*0ad0*/  LOP3.LUT R0, R0, 0x7f800000, RZ, 0xfc, !PT ;  /* 0x7f80000000007812 */ /* 0x000fe200078efcff */
[----:B------:R-:W-:Y:S06]  /*0ae0*/  BRA `(.L_x_12) ;  /* 0x0000000000147947 */ /* 0x000fec0003800000 */
.L_x_6:
[----:B------:R-:W-:Y:S01]  /*0af0*/  LOP3.LUT R0, R6, 0x80000000, R3, 0x48, !PT ;  /* 0x8000000006007812 */ /* 0x000fe200078e4803 */
[----:B------:R-:W-:Y:S06]  /*0b00*/  BRA `(.L_x_12) ;  /* 0x00000000000c7947 */ /* 0x000fec0003800000 */
.L_x_5:
[----:B------:R-:W0:Y:S01]  /*0b10*/  MUFU.RSQ R0, -QNAN ;  /* 0xffc0000000007908 */ /* 0x000e220000001400 */
[----:B------:R-:W-:Y:S05]  /*0b20*/  BRA `(.L_x_12) ;  /* 0x0000000000047947 */ /* 0x000fea0003800000 */
.L_x_4:
[----:B------:R-:W-:-:S07]  /*0b30*/  FADD.FTZ R0, R3, R0 ;  /* 0x0000000003007221 */ /* 0x000fce0000010000 */
.L_x_12:
[----:B------:R-:W-:Y:S05]  /*0b40*/  BSYNC.RECONVERGENT B1 ;  /* 0x0000000000017941 */ /* 0x000fea0003800200 */
.L_x_2:
[----:B------:R-:W-:Y:S02]  /*0b50*/  IMAD.MOV.U32 R6, RZ, RZ, R4 ;  /* 0x000000ffff067224 */ /* 0x000fe400078e0004 */
[----:B------:R-:W-:-:S04]  /*0b60*/  IMAD.MOV.U32 R7, RZ, RZ, 0x0 ;  /* 0x00000000ff077424 */ /* 0x000fc800078e00ff */
[----:B0-----:R-:W-:Y:S05]  /*0b70*/  RET.REL.NODEC R6 `(_Z13cudaPooling2DPfS_iiii) ;  /* 0xfffffff406207950 */ /* 0x001fea0003c3ffff */
.L_x_13:
[----:B------:R-:W-:-:S00]  /*0b80*/  BRA `(.L_x_13) ;  /* 0xfffffffc00fc7947 */ /* 0x000fc0000383ffff */
[----:B------:R-:W-:-:S00]  /*0b90*/  NOP ;  /* 0x0000000000007918 */ /* 0x000fc00000000000 */
        /* <DEDUP_REMOVED lines=14> */
.L_x_28:


//--------------------- .text._Z17cudaConvolution2DPfS_S_iiiiii --------------------------
	.section	.text._Z17cudaConvolution2DPfS_S_iiiiii,"ax",@progbits
	.align	128
        .global         _Z17cudaConvolution2DPfS_S_iiiiii
        .type           _Z17cudaConvolution2DPfS_S_iiiiii,@function
        .size           _Z17cudaConvolution2DPfS_S_iiiiii,(.L_x_30 - _Z17cudaConvolution2DPfS_S_iiiiii)
        .other          _Z17cudaConvolution2DPfS_S_iiiiii,@"STO_CUDA_ENTRY STV_DEFAULT"
_Z17cudaConvolution2DPfS_S_iiiiii:
.text._Z17cudaConvolution2DPfS_S_iiiiii:
[----:B------:R-:W-:Y:S01]  /*0000*/  LDC R1, c[0x0][0x37c] ;  /* 0x0000df00ff017b82 */ /* 0x000fe20000000800 */
[----:B------:R-:W0:Y:S07]  /*0010*/  S2R R9, SR_TID.Y ;  /* 0x0000000000097919 */ /* 0x000e2e0000002200 */
[----:B------:R-:W1:Y:S01]  /*0020*/  S2UR UR4, SR_CTAID.Y ;  /* 0x00000000000479c3 */ /* 0x000e620000002600 */
[----:B------:R-:W2:Y:S01]  /*0030*/  LDCU UR8, c[0x0][0x3a4] ;  /* 0x00007480ff0877ac */ /* 0x000ea20008000800 */
[----:B------:R-:W3:Y:S06]  /*0040*/  S2R R5, SR_TID.X ;  /* 0x0000000000057919 */ /* 0x000eec0000002100 */
[----:B------:R-:W3:Y:S01]  /*0050*/  LDC R2, c[0x0][0x360] ;  /* 0x0000d800ff027b82 */ /* 0x000ee20000000800 */
[----:B------:R-:W1:Y:S07]  /*0060*/  LDCU UR5, c[0x0][0x364] ;  /* 0x00006c80ff0577ac */ /* 0x000e6e0008000800 */
[----:B------:R-:W3:Y:S08]  /*0070*/  S2UR UR6, SR_CTAID.X ;  /* 0x00000000000679c3 */ /* 0x000ef00000002500 */
[----:B------:R-:W4:Y:S01]  /*0080*/  LDC R0, c[0x0][0x3a8] ;  /* 0x0000ea00ff007b82 */ /* 0x000f220000000800 */
[----:B-1----:R-:W-:-:S06]  /*0090*/  UIMAD UR4, UR4, UR5, URZ ;  /* 0x00000005040472a4 */ /* 0x002fcc000f8e02ff */
[----:B0-----:R-:W-:Y:S02]  /*00a0*/  VIADD R3, R9, UR4 ;  /* 0x0000000409037c36 */ /* 0x001fe40008000000 */
[----:B---3--:R-:W-:-:S03]  /*00b0*/  IMAD R2, R2, UR6, R5 ;  /* 0x0000000602027c24 */ /* 0x008fc6000f8e0205 */
[----:B----4-:R-:W-:-:S04]  /*00c0*/  ISETP.GE.AND P0, PT, R3, R0, PT ;  /* 0x000000000300720c */ /* 0x010fc80003f06270 */
[----:B--2---:R-:W-:-:S13]  /*00d0*/  ISETP.GE.OR P0, PT, R2, UR8, P0 ;  /* 0x0000000802007c0c */ /* 0x004fda0008706670 */
[----:B------:R-:W-:Y:S05]  /*00e0*/  @P0 EXIT ;  /* 0x000000000000094d */ /* 0x000fea0003800000 */
[----:B------:R-:W0:Y:S02]  /*00f0*/  LDC R4, c[0x0][0x3ac] ;  /* 0x0000eb00ff047b82 */ /* 0x000e240000000800 */
[----:B0-----:R-:W-:-:S13]  /*0100*/  ISETP.GE.AND P0, PT, R4, 0x1, PT ;  /* 0x000000010400780c */ /* 0x001fda0003f06270 */
[----:B------:R-:W-:Y:S05]  /*0110*/  @!P0 EXIT ;  /* 0x000000000000894d */ /* 0x000fea0003800000 */
[----:B------:R-:W0:Y:S01]  /*0120*/  LDC R5, c[0x0][0x3a0] ;  /* 0x0000e800ff057b82 */ /* 0x000e220000000800 */
[----:B------:R-:W1:Y:S01]  /*0130*/  LDCU.64 UR6, c[0x0][0x358] ;  /* 0x00006b00ff0677ac */ /* 0x000e620008000a00 */
[C---:B0-----:R-:W-:Y:S02]  /*0140*/  ISETP.GT.AND P0, PT, R5.reuse, -0x2, PT ;  /* 0xfffffffe0500780c */ /* 0x041fe40003f04270 */
[----:B------:R-:W-:-:S04]  /*0150*/  LEA.HI R5, R5, R5, RZ, 0x1 ;  /* 0x0000000505057211 */ /* 0x000fc800078f08ff */
[----:B------:R-:W-:-:S07]  /*0160*/  SHF.R.S32.HI R5, RZ, 0x1, R5 ;  /* 0x00000001ff057819 */ /* 0x000fce0000011405 */
[----:B-1----:R-:W-:Y:S05]  /*0170*/  @P0 BRA `(.L_x_14) ;  /* 0x0000000400800947 */ /* 0x002fea0003800000 */
[C---:B------:R-:W-:Y:S01]  /*0180*/  ISETP.GE.U32.AND P0, PT, R4.reuse, 0x8, PT ;  /* 0x000000080400780c */ /* 0x040fe20003f06070 */
[----:B------:R-:W-:Y:S01]  /*0190*/  IMAD.MOV.U32 R6, RZ, RZ, RZ ;  /* 0x000000ffff067224 */ /* 0x000fe200078e00ff */
[----:B------:R-:W-:-:S04]  /*01a0*/  LOP3.LUT R5, R4, 0x7, RZ, 0xc0, !PT ;  /* 0x0000000704057812 */ /* 0x000fc800078ec0ff */
[----:B------:R-:W-:-:S07]  /*01b0*/  ISETP.NE.AND P1, PT, R5, RZ, PT ;  /* 0x000000ff0500720c */ /* 0x000fce0003f25270 */
[----:B------:R-:W-:Y:S06]  /*01c0*/  @!P0 BRA `(.L_x_15) ;  /* 0x0000000000b88947 */ /* 0x000fec0003800000 */
[----:B------:R-:W0:Y:S01]  /*01d0*/  LDC.64 R14, c[0x0][0x390] ;  /* 0x0000e400ff0e7b82 */ /* 0x000e220000000a00 */
[C---:B------:R-:W-:Y:S01]  /*01e0*/  IADD3 R9, PT, PT, R0.reuse, UR4, R9 ;  /* 0x0000000400097c10 */ /* 0x040fe2000fffe009 */
[C-C-:B------:R-:W-:Y:S01]  /*01f0*/  IMAD R13, R0.reuse, 0x3, R3.reuse ;  /* 0x00000003000d7824 */ /* 0x140fe200078e0203 */
[C---:B------:R-:W-:Y:S01]  /*0200*/  LEA R11, R0.reuse, R3, 0x1 ;  /* 0x00000003000b7211 */ /* 0x040fe200078e08ff */
[--C-:B------:R-:W-:Y:S01]  /*0210*/  IMAD R17, R0, 0x4, R3.reuse ;  /* 0x0000000400117824 */ /* 0x100fe200078e0203 */
[----:B------:R-:W-:Y:S01]  /*0220*/  LOP3.LUT R6, R4, 0x7ffffff8, RZ, 0xc0, !PT ;  /* 0x7ffffff804067812 */ /* 0x000fe200078ec0ff */
[C-C-:B------:R-:W-:Y:S02]  /*0230*/  IMAD R19, R0.reuse, 0x5, R3.reuse ;  /* 0x0000000500137824 */ /* 0x140fe400078e0203 */
[C-C-:B------:R-:W-:Y:S02]  /*0240*/  IMAD R21, R0.reuse, 0x6, R3.reuse ;  /* 0x0000000600157824 */ /* 0x140fe400078e0203 */
[----:B------:R-:W-:-:S02]  /*0250*/  IMAD R23, R0, 0x7, R3 ;  /* 0x0000000700177824 */ /* 0x000fc400078e0203 */
[--C-:B------:R-:W-:Y:S02]  /*0260*/  IMAD R8, R9, UR8, R2.reuse ;  /* 0x0000000809087c24 */ /* 0x100fe4000f8e0202 */
[--C-:B------:R-:W-:Y:S02]  /*0270*/  IMAD R10, R11, UR8, R2.reuse ;  /* 0x000000080b0a7c24 */ /* 0x100fe4000f8e0202 */
[--C-:B------:R-:W-:Y:S02]  /*0280*/  IMAD R12, R13, UR8, R2.reuse ;  /* 0x000000080d0c7c24 */ /* 0x100fe4000f8e0202 */
[----:B------:R-:W-:Y:S02]  /*0290*/  IMAD R7, R0, UR8, RZ ;  /* 0x0000000800077c24 */ /* 0x000fe4000f8e02ff */
[--C-:B------:R-:W-:Y:S02]  /*02a0*/  IMAD R27, R3, UR8, R2.reuse ;  /* 0x00000008031b7c24 */ /* 0x100fe4000f8e0202 */
[----:B------:R-:W-:-:S02]  /*02b0*/  IMAD R9, R17, UR8, R2 ;  /* 0x0000000811097c24 */ /* 0x000fc4000f8e0202 */
[--C-:B------:R-:W-:Y:S02]  /*02c0*/  IMAD R11, R19, UR8, R2.reuse ;  /* 0x00000008130b7c24 */ /* 0x100fe4000f8e0202 */
[--C-:B------:R-:W-:Y:S02]  /*02d0*/  IMAD R13, R21, UR8, R2.reuse ;  /* 0x00000008150d7c24 */ /* 0x100fe4000f8e0202 */
[----:B------:R-:W-:Y:S02]  /*02e0*/  IMAD R26, R23, UR8, R2 ;  /* 0x00000008171a7c24 */ /* 0x000fe4000f8e0202 */
[----:B------:R-:W-:-:S07]  /*02f0*/  IMAD.MOV R28, RZ, RZ, -R6 ;  /* 0x000000ffff1c7224 */ /* 0x000fce00078e0a06 */
.L_x_16:
[----:B0--3--:R-:W-:Y:S01]  /*0300*/  IMAD.WIDE R20, R27, 0x4, R14 ;  /* 0x000000041b147825 */ /* 0x009fe200078e020e */
[----:B------:R-:W-:-:S03]  /*0310*/  IADD3 R28, PT, PT, R28, 0x8, RZ ;  /* 0x000000081c1c7810 */ /* 0x000fc60007ffe0ff */
[--C-:B------:R-:W-:Y:S01]  /*0320*/  IMAD.WIDE R16, R8, 0x4, R14.reuse ;  /* 0x0000000408107825 */ /* 0x100fe200078e020e */
[----:B------:R0:W-:Y:S01]  /*0330*/  STG.E desc[UR6][R20.64], RZ ;  /* 0x000000ff14007986 */ /* 0x0001e2000c101906 */
[----:B------:R-:W-:Y:S02]  /*0340*/  ISETP.NE.AND P0, PT, R28, RZ, PT ;  /* 0x000000ff1c00720c */ /* 0x000fe40003f05270 */
[--C-:B------:R-:W-:Y:S01]  /*0350*/  IMAD.WIDE R18, R10, 0x4, R14.reuse ;  /* 0x000000040a127825 */ /* 0x100fe200078e020e */
[----:B------:R1:W-:Y:S01]  /*0360*/  STG.E desc[UR6][R16.64], RZ ;  /* 0x000000ff10007986 */ /* 0x0003e2000c101906 */
[----:B------:R-:W-:Y:S02]  /*0370*/  LEA R10, R7, R10, 0x3 ;  /* 0x0000000a070a7211 */ /* 0x000fe400078e18ff */
[--C-:B------:R-:W-:Y:S01]  /*0380*/  IMAD.WIDE R22, R12, 0x4, R14.reuse ;  /* 0x000000040c167825 */ /* 0x100fe200078e020e */
[----:B------:R2:W-:Y:S03]  /*0390*/  STG.E desc[UR6][R18.64], RZ ;  /* 0x000000ff12007986 */ /* 0x0005e6000c101906 */
[--C-:B0-----:R-:W-:Y:S01]  /*03a0*/  IMAD.WIDE R20, R13, 0x4, R14.reuse ;  /* 0x000000040d147825 */ /* 0x101fe200078e020e */
[----:B------:R3:W-:Y:S03]  /*03b0*/  STG.E desc[UR6][R22.64], RZ ;  /* 0x000000ff16007986 */ /* 0x0007e6000c101906 */
[----:B-1----:R-:W-:-:S04]  /*03c0*/  IMAD.WIDE R16, R9, 0x4, R14 ;  /* 0x0000000409107825 */ /* 0x002fc800078e020e */
[--C-:B--2---:R-:W-:Y:S01]  /*03d0*/  IMAD.WIDE R18, R11, 0x4, R14.reuse ;  /* 0x000000040b127825 */ /* 0x104fe200078e020e */
[----:B------:R3:W-:Y:S01]  /*03e0*/  STG.E desc[UR6][R16.64], RZ ;  /* 0x000000ff10007986 */ /* 0x0007e2000c101906 */
[C---:B------:R-:W-:Y:S02]  /*03f0*/  LEA R11, R7.reuse, R11, 0x3 ;  /* 0x0000000b070b7211 */ /* 0x040fe400078e18ff */
[----:B------:R-:W-:Y:S01]  /*0400*/  IMAD.WIDE R24, R26, 0x4, R14 ;  /* 0x000000041a187825 */ /* 0x000fe200078e020e */
[----:B------:R3:W-:Y:S03]  /*0410*/  STG.E desc[UR6][R18.64], RZ ;  /* 0x000000ff12007986 */ /* 0x0007e6000c101906 */
[C---:B------:R-:W-:Y:S01]  /*0420*/  IMAD R27, R7.reuse, 0x8, R27 ;  /* 0x00000008071b7824 */ /* 0x040fe200078e021b */
[----:B------:R3:W-:Y:S01]  /*0430*/  STG.E desc[UR6][R20.64], RZ ;  /* 0x000000ff14007986 */ /* 0x0007e2000c101906 */
[----:B------:R-:W-:-:S02]  /*0440*/  IMAD R8, R7, 0x8, R8 ;  /* 0x0000000807087824 */ /* 0x000fc400078e0208 */
[C---:B------:R-:W-:Y:S01]  /*0450*/  IMAD R12, R7.reuse, 0x8, R12 ;  /* 0x00000008070c7824 */ /* 0x040fe200078e020c */
[----:B------:R3:W-:Y:S01]  /*0460*/  STG.E desc[UR6][R24.64], RZ ;  /* 0x000000ff18007986 */ /* 0x0007e2000c101906 */
[C---:B------:R-:W-:Y:S02]  /*0470*/  IMAD R9, R7.reuse, 0x8, R9 ;  /* 0x0000000807097824 */ /* 0x040fe400078e0209 */
[C---:B------:R-:W-:Y:S02]  /*0480*/  IMAD R13, R7.reuse, 0x8, R13 ;  /* 0x00000008070d7824 */ /* 0x040fe400078e020d */
[----:B------:R-:W-:Y:S01]  /*0490*/  IMAD R26, R7, 0x8, R26 ;  /* 0x00000008071a7824 */ /* 0x000fe200078e021a */
[----:B------:R-:W-:Y:S06]  /*04a0*/  @P0 BRA `(.L_x_16) ;  /* 0xfffffffc00940947 */ /* 0x000fec000383ffff */
.L_x_15:
[----:B------:R-:W-:Y:S05]  /*04b0*/  @!P1 EXIT ;  /* 0x000000000000994d */ /* 0x000fea0003800000 */
[----:B------:R-:W-:Y:S02]  /*04c0*/  ISETP.GE.U32.AND P0, PT, R5, 0x4, PT ;  /* 0x000000040500780c */ /* 0x000fe40003f06070 */
[----:B---3--:R-:W-:-:S04]  /*04d0*/  LOP3.LUT R16, R4, 0x3, RZ, 0xc0, !PT ;  /* 0x0000000304107812 */ /* 0x008fc800078ec0ff */
[----:B------:R-:W-:-:S07]  /*04e0*/  ISETP.NE.AND P1, PT, R16, RZ, PT ;  /* 0x000000ff1000720c */ /* 0x000fce0003f25270 */
[----:B------:R-:W-:Y:S06]  /*04f0*/  @!P0 BRA `(.L_x_17) ;  /* 0x0000000000488947 */ /* 0x000fec0003800000 */
[----:B------:R-:W0:Y:S01]  /*0500*/  LDC.64 R8, c[0x0][0x390] ;  /* 0x0000e400ff087b82 */ /* 0x000e220000000a00 */
[C---:B------:R-:W-:Y:S01]  /*0510*/  IMAD R5, R6.reuse, R0, R3 ;  /* 0x0000000006057224 */ /* 0x040fe200078e0203 */
[----:B------:R-:W-:-:S03]  /*0520*/  IADD3 R6, PT, PT, R6, 0x4, RZ ;  /* 0x0000000406067810 */ /* 0x000fc60007ffe0ff */
[C---:B------:R-:W-:Y:S01]  /*0530*/  IMAD R11, R5.reuse, UR8, R2 ;  /* 0x00000008050b7c24 */ /* 0x040fe2000f8e0202 */
[----:B------:R-:W-:-:S05]  /*0540*/  IADD3 R7, PT, PT, R5, R0, RZ ;  /* 0x0000000005077210 */ /* 0x000fca0007ffe0ff */
[C---:B------:R-:W-:Y:S02]  /*0550*/  IMAD.IADD R15, R7.reuse, 0x1, R0 ;  /* 0x00000001070f7824 */ /* 0x040fe400078e0200 */
[----:B------:R-:W-:Y:S02]  /*0560*/  IMAD R13, R7, UR8, R2 ;  /* 0x00000008070d7c24 */ /* 0x000fe4000f8e0202 */
[C---:B------:R-:W-:Y:S02]  /*0570*/  IMAD.IADD R17, R15.reuse, 0x1, R0 ;  /* 0x000000010f117824 */ /* 0x040fe400078e0200 */
[--C-:B------:R-:W-:Y:S02]  /*0580*/  IMAD R15, R15, UR8, R2.reuse ;  /* 0x000000080f0f7c24 */ /* 0x100fe4000f8e0202 */
[----:B------:R-:W-:Y:S02]  /*0590*/  IMAD R17, R17, UR8, R2 ;  /* 0x0000000811117c24 */ /* 0x000fe4000f8e0202 */
[----:B0-----:R-:W-:-:S04]  /*05a0*/  IMAD.WIDE R10, R11, 0x4, R8 ;  /* 0x000000040b0a7825 */ /* 0x001fc800078e0208 */
[--C-:B------:R-:W-:Y:S01]  /*05b0*/  IMAD.WIDE R12, R13, 0x4, R8.reuse ;  /* 0x000000040d0c7825 */ /* 0x100fe200078e0208 */
[----:B------:R0:W-:Y:S03]  /*05c0*/  STG.E desc[UR6][R10.64], RZ ;  /* 0x000000ff0a007986 */ /* 0x0001e6000c101906 */
[--C-:B------:R-:W-:Y:S01]  /*05d0*/  IMAD.WIDE R14, R15, 0x4, R8.reuse ;  /* 0x000000040f0e7825 */ /* 0x100fe200078e0208 */
[----:B------:R0:W-:Y:S03]  /*05e0*/  STG.E desc[UR6][R12.64], RZ ;  /* 0x000000ff0c007986 */ /* 0x0001e6000c101906 */
[----:B------:R-:W-:Y:S01]  /*05f0*/  IMAD.WIDE R8, R17, 0x4, R8 ;  /* 0x0000000411087825 */ /* 0x000fe200078e0208 */
[----:B------:R0:W-:Y:S04]  /*0600*/  STG.E desc[UR6][R14.64], RZ ;  /* 0x000000ff0e007986 */ /* 0x0001e8000c101906 */
[----:B------:R0:W-:Y:S02]  /*0610*/  STG.E desc[UR6][R8.64], RZ ;  /* 0x000000ff08007986 */ /* 0x0001e4000c101906 */
.L_x_17:
[----:B------:R-:W-:Y:S05]  /*0620*/  @!P1 EXIT ;  /* 0x000000000000994d */ /* 0x000fea0003800000 */
[----:B------:R-:W-:Y:S02]  /*0630*/  ISETP.NE.AND P0, PT, R16, 0x1, PT ;  /* 0x000000011000780c */ /* 0x000fe40003f05270 */
[----:B------:R-:W-:-:S04]  /*0640*/  LOP3.LUT R4, R4, 0x1, RZ, 0xc0, !PT ;  /* 0x0000000104047812 */ /* 0x000fc800078ec0ff */
[----:B------:R-:W-:-:S07]  /*0650*/  ISETP.NE.U32.AND P1, PT, R4, 0x1, PT ;  /* 0x000000010400780c */ /* 0x000fce0003f25070 */
[----:B------:R-:W-:Y:S06]  /*0660*/  @!P0 BRA `(.L_x_18) ;  /* 0x0000000000288947 */ /* 0x000fec0003800000 */
[----:B------:R-:W1:Y:S01]  /*0670*/  LDC.64 R4, c[0x0][0x390] ;  /* 0x0000e400ff047b82 */ /* 0x000e620000000a00 */
[C---:B------:R-:W-:Y:S02]  /*0680*/  IMAD R7, R6.reuse, R0, R3 ;  /* 0x0000000006077224 */ /* 0x040fe400078e0203 */
[----:B------:R-:W-:Y:S02]  /*0690*/  VIADD R6, R6, 0x2 ;  /* 0x0000000206067836 */ /* 0x000fe40000000000 */
[C---:B0-----:R-:W-:Y:S02]  /*06a0*/  IMAD.IADD R11, R7.reuse, 0x1, R0 ;  /* 0x00000001070b7824 */ /* 0x041fe400078e0200 */
[--C-:B------:R-:W-:Y:S02]  /*06b0*/  IMAD R9, R7, UR8, R2.reuse ;  /* 0x0000000807097c24 */ /* 0x100fe4000f8e0202 */
[----:B------:R-:W-:Y:S02]  /*06c0*/  IMAD R11, R11, UR8, R2 ;  /* 0x000000080b0b7c24 */ /* 0x000fe4000f8e0202 */
[----:B-1----:R-:W-:-:S04]  /*06d0*/  IMAD.WIDE R8, R9, 0x4, R4 ;  /* 0x0000000409087825 */ /* 0x002fc800078e0204 */
[----:B------:R-:W-:Y:S01]  /*06e0*/  IMAD.WIDE R4, R11, 0x4, R4 ;  /* 0x000000040b047825 */ /* 0x000fe200078e0204 */
[----:B------:R1:W-:Y:S04]  /*06f0*/  STG.E desc[UR6][R8.64], RZ ;  /* 0x000000ff08007986 */ /* 0x0003e8000c101906 */
[----:B------:R1:W-:Y:S02]  /*0700*/  STG.E desc[UR6][R4.64], RZ ;  /* 0x000000ff04007986 */ /* 0x0003e4000c101906 */
.L_x_18:
[----:B------:R-:W-:Y:S05]  /*0710*/  @P1 EXIT ;  /* 0x000000000000194d */ /* 0x000fea0003800000 */
[----:B-1----:R-:W1:Y:S01]  /*0720*/  LDC.64 R4, c[0x0][0x390] ;  /* 0x0000e400ff047b82 */ /* 0x002e620000000a00 */
[----:B------:R-:W-:-:S04]  /*0730*/  IMAD R3, R6, R0, R3 ;  /* 0x0000000006037224 */ /* 0x000fc800078e0203 */
[----:B------:R-:W-:-:S04]  /*0740*/  IMAD R3, R3, UR8, R2 ;  /* 0x0000000803037c24 */ /* 0x000fc8000f8e0202 */
[----:B-1----:R-:W-:-:S05]  /*0750*/  IMAD.WIDE R2, R3, 0x4, R4 ;  /* 0x0000000403027825 */ /* 0x002fca00078e0204 */
[----:B------:R-:W-:Y:S01]  /*0760*/  STG.E desc[UR6][R2.64], RZ ;  /* 0x000000ff02007986 */ /* 0x000fe2000c101906 */
[----:B------:R-:W-:Y:S05]  /*0770*/  EXIT ;  /* 0x000000000000794d */ /* 0x000fea0003800000 */
.L_x_14:
[----:B------:R-:W-:Y:S01]  /*0780*/  IABS R0, R5 ;  /* 0x0000000500007213 */ /* 0x000fe20000000000 */
[----:B------:R-:W-:Y:S01]  /*0790*/  UMOV UR4, URZ ;  /* 0x000000ff00047c82 */ /* 0x000fe20008000000 */
[C---:B------:R-:W-:Y:S02]  /*07a0*/  IADD3 R4, PT, PT, -R5.reuse, RZ, RZ ;  /* 0x000000ff05047210 */ /* 0x040fe40007ffe1ff */
[----:B------:R-:W-:-:S05]  /*07b0*/  IADD3 R0, PT, PT, R5, R0, RZ ;  /* 0x0000000005007210 */ /* 0x000fca0007ffe0ff */
[----:B------:R-:W-:-:S05]  /*07c0*/  VIADD R7, R0, 0x1 ;  /* 0x0000000100077836 */ /* 0x000fca0000000000 */
[C---:B------:R-:W-:Y:S02]  /*07d0*/  LOP3.LUT R8, R7.reuse, 0xfffffff8, RZ, 0xc0, !PT ;  /* 0xfffffff807087812 */ /* 0x040fe400078ec0ff */
[C---:B------:R-:W-:Y:S02]  /*07e0*/  LOP3.LUT R6, R7.reuse, 0x7, RZ, 0xc0, !PT ;  /* 0x0000000707067812 */ /* 0x040fe400078ec0ff */
[----:B------:R-:W-:Y:S01]  /*07f0*/  LOP3.LUT R7, R7, 0x3, RZ, 0xc0, !PT ;  /* 0x0000000307077812 */ /* 0x000fe200078ec0ff */
[----:B------:R-:W-:-:S07]  /*0800*/  IMAD.MOV R8, RZ, RZ, -R8 ;  /* 0x000000ffff087224 */ /* 0x000fce00078e0a08 */
.L_x_26:
[----:B0-----:R-:W0:Y:S01]  /*0810*/  LDC R12, c[0x0][0x3a0] ;  /* 0x0000e800ff0c7b82 */ /* 0x001e220000000800 */
[----:B------:R-:W-:Y:S02]  /*0820*/  HFMA2 R9, -RZ, RZ, 0, 0 ;  /* 0x00000000ff097431 */ /* 0x000fe400000001ff */
[----:B------:R-:W-:Y:S02]  /*0830*/  IMAD.MOV.U32 R10, RZ, RZ, R4 ;  /* 0x000000ffff0a7224 */ /* 0x000fe400078e0004 */
[----:B0-----:R-:W-:-:S07]  /*0840*/  IMAD R11, R12, UR4, R5 ;  /* 0x000000040c0b7c24 */ /* 0x001fce000f8e0205 */
.L_x_25:
[----:B------:R-:W0:Y:S01]  /*0850*/  LDCU UR8, c[0x0][0x3a0] ;  /* 0x00007400ff0877ac */ /* 0x000e220008000800 */
[----:B------:R-:W-:Y:S01]  /*0860*/  ISETP.GE.U32.AND P1, PT, R0, 0x7, PT ;  /* 0x000000070000780c */ /* 0x000fe20003f26070 */
[----:B------:R-:W-:Y:S01]  /*0870*/  IMAD.IADD R13, R11, 0x1, R10 ;  /* 0x000000010b0d7824 */ /* 0x000fe200078e020a */
[----:B------:R-:W-:Y:S01]  /*0880*/  IADD3 R12, PT, PT, R3, R10, RZ ;  /* 0x0000000a030c7210 */ /* 0x000fe20007ffe0ff */
[----:B------:R-:W1:Y:S01]  /*0890*/  LDCU UR5, c[0x0][0x39c] ;  /* 0x00007380ff0577ac */ /* 0x000e620008000800 */
[----:B------:R-:W-:Y:S02]  /*08a0*/  IABS R15, R5 ;  /* 0x00000005000f7213 */ /* 0x000fe40000000000 */
[----:B------:R-:W-:Y:S02]  /*08b0*/  MOV R18, R4 ;  /* 0x0000000400127202 */ /* 0x000fe40000000f00 */
[C---:B------:R-:W-:Y:S01]  /*08c0*/  ISETP.NE.AND P5, PT, R10.reuse, R15, PT ;  /* 0x0000000f0a00720c */ /* 0x040fe20003fa5270 */
[----:B------:R-:W-:-:S02]  /*08d0*/  VIADD R10, R10, 0x1 ;  /* 0x000000010a0a7836 */ /* 0x000fc40000000000 */
[----:B0-----:R-:W-:Y:S01]  /*08e0*/  IMAD R23, R13, UR8, RZ ;  /* 0x000000080d177c24 */ /* 0x001fe2000f8e02ff */
[----:B-1----:R-:W-:-:S04]  /*08f0*/  ISETP.GE.AND P0, PT, R12, UR5, PT ;  /* 0x000000050c007c0c */ /* 0x002fc8000bf06270 */
[----:B------:R-:W-:Y:S02]  /*0900*/  IADD3 R13, PT, PT, R5, R23, RZ ;  /* 0x00000017050d7210 */ /* 0x000fe40007ffe0ff */
[----:B------:R-:W-:Y:S01]  /*0910*/  ISETP.GT.AND P0, PT, R12, -0x1, !P0 ;  /* 0xffffffff0c00780c */ /* 0x000fe20004704270 */
[----:B------:R-:W-:-:S12]  /*0920*/  @!P1 BRA `(.L_x_19) ;  /* 0x0000000400249947 */ /* 0x000fd80003800000 */
[----:B------:R-:W0:Y:S01]  /*0930*/  LDCU UR5, c[0x0][0x398] ;  /* 0x00007300ff0577ac */ /* 0x000e220008000800 */
[----:B------:R-:W-:Y:S01]  /*0940*/  IMAD.IADD R19, R2, 0x1, -R5 ;  /* 0x0000000102137824 */ /* 0x000fe200078e0a05 */
[----:B------:R-:W-:Y:S02]  /*0950*/  IADD3 R20, PT, PT, -R5, 0x3, RZ ;  /* 0x0000000305147810 */ /* 0x000fe40007ffe1ff */
[----:B------:R-:W-:Y:S01]  /*0960*/  MOV R18, R8 ;  /* 0x0000000800127202 */ /* 0x000fe20000000f00 */
[----:B------:R-:W1:Y:S01]  /*0970*/  LDCU UR8, c[0x0][0x398] ;  /* 0x00007300ff0877ac */ /* 0x000e620008000800 */
[----:B0-----:R-:W-:-:S07]  /*0980*/  IMAD R21, R12, UR5, R19 ;  /* 0x000000050c157c24 */ /* 0x001fce000f8e0213 */
.L_x_20:
[----:B------:R-:W0:Y:S01]  /*0990*/  LDC.64 R16, c[0x0][0x380] ;  /* 0x0000e000ff107b82 */ /* 0x000e220000000a00 */
[----:B-1----:R-:W-:-:S04]  /*09a0*/  ISETP.GE.AND P1, PT, R19, UR8, PT ;  /* 0x0000000813007c0c */ /* 0x002fc8000bf26270 */
[----:B------:R-:W-:-:S03]  /*09b0*/  ISETP.GT.AND P1, PT, R19, -0x1, !P1 ;  /* 0xffffffff1300780c */ /* 0x000fc60004f24270 */
[----:B------:R-:W1:Y:S01]  /*09c0*/  LDC.64 R14, c[0x0][0x388] ;  /* 0x0000e200ff0e7b82 */ /* 0x000e620000000a00 */
[----:B------:R-:W-:Y:S01]  /*09d0*/  PLOP3.LUT P1, PT, P1, P0, PT, 0x80, 0x8 ;  /* 0x000000000008781c */ /* 0x000fe20000f21070 */
[----:B------:R-:W-:Y:S02]  /*09e0*/  VIADD R25, R19, 0x1 ;  /* 0x0000000113197836 */ /* 0x000fe40000000000 */
[----:B0-----:R-:W-:-:S10]  /*09f0*/  IMAD.WIDE R16, R21, 0x4, R16 ;  /* 0x0000000415107825 */ /* 0x001fd400078e0210 */
[----:B------:R-:W2:Y:S01]  /*0a00*/  @P1 LDG.E R22, desc[UR6][R16.64] ;  /* 0x0000000610161981 */ /* 0x000ea2000c1e1900 */
[----:B-1----:R-:W-:-:S05]  /*0a10*/  IMAD.WIDE R14, R23, 0x4, R14 ;  /* 0x00000004170e7825 */ /* 0x002fca00078e020e */
[----:B------:R-:W2:Y:S01]  /*0a20*/  @P1 LDG.E R24, desc[UR6][R14.64] ;  /* 0x000000060e181981 */ /* 0x000ea2000c1e1900 */
[----:B------:R-:W-:-:S04]  /*0a30*/  ISETP.GE.AND P2, PT, R25, UR8, PT ;  /* 0x0000000819007c0c */ /* 0x000fc8000bf46270 */
[----:B------:R-:W-:-:S04]  /*0a40*/  ISETP.GT.AND P2, PT, R25, -0x1, !P2 ;  /* 0xffffffff1900780c */ /* 0x000fc80005744270 */
[----:B------:R-:W-:-:S13]  /*0a50*/  PLOP3.LUT P2, PT, P2, P0, PT, 0x80, 0x8 ;  /* 0x000000000008781c */ /* 0x000fda0001741070 */
[----:B------:R-:W3:Y:S04]  /*0a60*/  @P2 LDG.E R26, desc[UR6][R16.64+0x4] ;  /* 0x00000406101a2981 */ /* 0x000ee8000c1e1900 */
[----:B------:R-:W3:Y:S01]  /*0a70*/  @P2 LDG.E R25, desc[UR6][R14.64+0x4] ;  /* 0x000004060e192981 */ /* 0x000ee2000c1e1900 */
[----:B--2---:R-:W-:Y:S01]  /*0a80*/  @P1 FFMA R9, R22, R24, R9 ;  /* 0x0000001816091223 */ /* 0x004fe20000000009 */
[----:B------:R-:W-:-:S04]  /*0a90*/  IADD3 R22, PT, PT, R19, 0x2, RZ ;  /* 0x0000000213167810 */ /* 0x000fc80007ffe0ff */
[----:B------:R-:W-:-:S04]  /*0aa0*/  ISETP.GE.AND P1, PT, R22, UR8, PT ;  /* 0x0000000816007c0c */ /* 0x000fc8000bf26270 */
[----:B------:R-:W-:-:S04]  /*0ab0*/  ISETP.GT.AND P1, PT, R22, -0x1, !P1 ;  /* 0xffffffff1600780c */ /* 0x000fc80004f24270 */
[----:B------:R-:W-:-:S13]  /*0ac0*/  PLOP3.LUT P1, PT, P1, P0, PT, 0x80, 0x8 ;  /* 0x000000000008781c */ /* 0x000fda0000f21070 */
[----:B------:R-:W2:Y:S04]  /*0ad0*/  @P1 LDG.E R22, desc[UR6][R16.64+0x8] ;  /* 0x0000080610161981 */ /* 0x000ea8000c1e1900 */
[----:B------:R-:W2:Y:S01]  /*0ae0*/  @P1 LDG.E R24, desc[UR6][R14.64+0x8] ;  /* 0x000008060e181981 */ /* 0x000ea2000c1e1900 */
[----:B---3--:R-:W-:Y:S01]  /*0af0*/  @P2 FFMA R9, R26, R25, R9 ;  /* 0x000000191a092223 */ /* 0x008fe20000000009 */
[----:B------:R-:W-:-:S05]  /*0b00*/  VIADD R25, R19, 0x3 ;  /* 0x0000000313197836 */ /* 0x000fca0000000000 */
        /* <DEDUP_REMOVED lines=22> */
[----:B------:R-:W-:Y:S01]  /*0c70*/  ISETP.GT.AND P2, PT, R22, -0x1, !P2 ;  /* 0xffffffff1600780c */ /* 0x000fe20005744270 */
[----:B------:R-:W-:-:S05]  /*0c80*/  VIADD R22, R19, 0x7 ;  /* 0x0000000713167836 */ /* 0x000fca0000000000 */
[C---:B------:R-:W-:Y:S02]  /*0c90*/  ISETP.GE.AND P3, PT, R22.reuse, UR8, PT ;  /* 0x0000000816007c0c */ /* 0x040fe4000bf66270 */
[----:B------:R-:W-:Y:S02]  /*0ca0*/  PLOP3.LUT P2, PT, P2, P0, PT, 0x80, 0x8 ;  /* 0x000000000008781c */ /* 0x000fe40001741070 */
[----:B------:R-:W-:-:S04]  /*0cb0*/  ISETP.GT.AND P3, PT, R22, -0x1, !P3 ;  /* 0xffffffff1600780c */ /* 0x000fc80005f64270 */
[----:B------:R-:W-:-:S07]  /*0cc0*/  PLOP3.LUT P3, PT, P3, P0, PT, 0x80, 0x8 ;  /* 0x000000000008781c */ /* 0x000fce0001f61070 */
[----:B------:R-:W2:Y:S04]  /*0cd0*/  @P2 LDG.E R22, desc[UR6][R16.64+0x18] ;  /* 0x0000180610162981 */ /* 0x000ea8000c1e1900 */
[----:B------:R-:W2:Y:S01]  /*0ce0*/  @P2 LDG.E R24, desc[UR6][R14.64+0x18] ;  /* 0x000018060e182981 */ /* 0x000ea2000c1e1900 */
[----:B---3--:R-:W-:-:S03]  /*0cf0*/  @P1 FFMA R9, R26, R25, R9 ;  /* 0x000000191a091223 */ /* 0x008fc60000000009 */
[----:B------:R-:W3:Y:S04]  /*0d00*/  @P3 LDG.E R26, desc[UR6][R16.64+0x1c] ;  /* 0x00001c06101a3981 */ /* 0x000ee8000c1e1900 */
[----:B------:R-:W3:Y:S01]  /*0d10*/  @P3 LDG.E R25, desc[UR6][R14.64+0x1c] ;  /* 0x00001c060e193981 */ /* 0x000ee2000c1e1900 */
[----:B------:R-:W-:-:S04]  /*0d20*/  IADD3 R18, PT, PT, R18, 0x8, RZ ;  /* 0x0000000812127810 */ /* 0x000fc80007ffe0ff */
[----:B------:R-:W-:Y:S01]  /*0d30*/  ISETP.NE.AND P1, PT, R18, RZ, PT ;  /* 0x000000ff1200720c */ /* 0x000fe20003f25270 */
[----:B------:R-:W-:Y:S01]  /*0d40*/  VIADD R20, R20, 0x8 ;  /* 0x0000000814147836 */ /* 0x000fe20000000000 */
[----:B------:R-:W-:Y:S01]  /*0d50*/  IADD3 R19, PT, PT, R19, 0x8, RZ ;  /* 0x0000000813137810 */ /* 0x000fe20007ffe0ff */
[----:B------:R-:W-:Y:S01]  /*0d60*/  VIADD R21, R21, 0x8 ;  /* 0x0000000815157836 */ /* 0x000fe20000000000 */
[----:B------:R-:W-:Y:S01]  /*0d70*/  IADD3 R23, PT, PT, R23, 0x8, RZ ;  /* 0x0000000817177810 */ /* 0x000fe20007ffe0ff */
[----:B--2---:R-:W-:-:S04]  /*0d80*/  @P2 FFMA R9, R22, R24, R9 ;  /* 0x0000001816092223 */ /* 0x004fc80000000009 */
[----:B---3--:R-:W-:-:S04]  /*0d90*/  @P3 FFMA R9, R26, R25, R9 ;  /* 0x000000191a093223 */ /* 0x008fc80000000009 */
[----:B------:R-:W-:Y:S05]  /*0da0*/  @P1 BRA `(.L_x_20) ;  /* 0xfffffff800f81947 */ /* 0x000fea000383ffff */
[----:B------:R-:W-:-:S07]  /*0db0*/  VIADD R18, R20, 0xfffffffd ;  /* 0xfffffffd14127836 */ /* 0x000fce0000000000 */
.L_x_19:
[----:B------:R-:W-:-:S13]  /*0dc0*/  ISETP.NE.AND P1, PT, R6, RZ, PT ;  /* 0x000000ff0600720c */ /* 0x000fda0003f25270 */
[----:B------:R-:W-:Y:S05]  /*0dd0*/  @!P1 BRA `(.L_x_21) ;  /* 0x0000000400549947 */ /* 0x000fea0003800000 */
[----:B------:R-:W-:Y:S02]  /*0de0*/  IADD3 R14, PT, PT, R6, -0x1, RZ ;  /* 0xffffffff060e7810 */ /* 0x000fe40007ffe0ff */
[----:B------:R-:W-:Y:S02]  /*0df0*/  ISETP.NE.AND P6, PT, R7, RZ, PT ;  /* 0x000000ff0700720c */ /* 0x000fe40003fc5270 */
[----:B------:R-:W-:-:S13]  /*0e00*/  ISETP.GE.U32.AND P1, PT, R14, 0x3, PT ;  /* 0x000000030e00780c */ /* 0x000fda0003f26070 */
[----:B------:R-:W-:Y:S05]  /*0e10*/  @!P1 BRA `(.L_x_22) ;  /* 0x0000000000909947 */ /* 0x000fea0003800000 */
[----:B------:R-:W0:Y:S01]  /*0e20*/  LDCU UR5, c[0x0][0x398] ;  /* 0x00007300ff0577ac */ /* 0x000e220008000800 */
[----:B------:R-:W1:Y:S01]  /*0e30*/  LDC.64 R16, c[0x0][0x380] ;  /* 0x0000e000ff107b82 */ /* 0x000e620000000a00 */
[----:B------:R-:W-:-:S04]  /*0e40*/  IMAD.IADD R19, R2, 0x1, R18 ;  /* 0x0000000102137824 */ /* 0x000fc800078e0212 */
[C---:B------:R-:W-:Y:S01]  /*0e50*/  VIADD R21, R19.reuse, 0x2 ;  /* 0x0000000213157836 */ /* 0x040fe20000000000 */
[C---:B------:R-:W-:Y:S02]  /*0e60*/  IADD3 R20, PT, PT, R19.reuse, 0x1, RZ ;  /* 0x0000000113147810 */ /* 0x040fe40007ffe0ff */
[----:B------:R-:W2:Y:S01]  /*0e70*/  LDC.64 R14, c[0x0][0x388] ;  /* 0x0000e200ff0e7b82 */ /* 0x000ea20000000a00 */
[C---:B0-----:R-:W-:Y:S02]  /*0e80*/  ISETP.GE.AND P1, PT, R19.reuse, UR5, PT ;  /* 0x0000000513007c0c */ /* 0x041fe4000bf26270 */
[----:B------:R-:W-:Y:S02]  /*0e90*/  ISETP.GE.AND P2, PT, R20, UR5, PT ;  /* 0x0000000514007c0c */ /* 0x000fe4000bf46270 */
[----:B------:R-:W-:Y:S02]  /*0ea0*/  ISETP.GT.AND P1, PT, R19, -0x1, !P1 ;  /* 0xffffffff1300780c */ /* 0x000fe40004f24270 */
[----:B------:R-:W-:-:S02]  /*0eb0*/  ISETP.GE.AND P3, PT, R21, UR5, PT ;  /* 0x0000000515007c0c */ /* 0x000fc4000bf66270 */
[----:B------:R-:W-:Y:S02]  /*0ec0*/  ISETP.GT.AND P2, PT, R20, -0x1, !P2 ;  /* 0xffffffff1400780c */ /* 0x000fe40005744270 */
[----:B------:R-:W-:Y:S01]  /*0ed0*/  IADD3 R20, PT, PT, R19, 0x3, RZ ;  /* 0x0000000313147810 */ /* 0x000fe20007ffe0ff */
[----:B------:R-:W-:Y:S01]  /*0ee0*/  IMAD R19, R12, UR5, R19 ;  /* 0x000000050c137c24 */ /* 0x000fe2000f8e0213 */
[----:B------:R-:W-:Y:S02]  /*0ef0*/  PLOP3.LUT P1, PT, P1, P0, PT, 0x80, 0x8 ;  /* 0x000000000008781c */ /* 0x000fe40000f21070 */
[----:B------:R-:W-:Y:S01]  /*0f00*/  ISETP.GT.AND P3, PT, R21, -0x1, !P3 ;  /* 0xffffffff1500780c */ /* 0x000fe20005f64270 */
[----:B------:R-:W-:Y:S01]  /*0f10*/  IMAD.IADD R21, R13, 0x1, R18 ;  /* 0x000000010d157824 */ /* 0x000fe200078e0212 */
[----:B------:R-:W-:Y:S01]  /*0f20*/  ISETP.GE.AND P4, PT, R20, UR5, PT ;  /* 0x0000000514007c0c */ /* 0x000fe2000bf86270 */
[----:B-1----:R-:W-:Y:S01]  /*0f30*/  IMAD.WIDE R16, R19, 0x4, R16 ;  /* 0x0000000413107825 */ /* 0x002fe200078e0210 */
[----:B------:R-:W-:-:S02]  /*0f40*/  PLOP3.LUT P2, PT, P2, P0, PT, 0x80, 0x8 ;  /* 0x000000000008781c */ /* 0x000fc40001741070 */
[----:B------:R-:W-:Y:S01]  /*0f50*/  ISETP.GT.AND P4, PT, R20, -0x1, !P4 ;  /* 0xffffffff1400780c */ /* 0x000fe20006784270 */
[----:B--2---:R-:W-:Y:S01]  /*0f60*/  IMAD.WIDE R14, R21, 0x4, R14 ;  /* 0x00000004150e7825 */ /* 0x004fe200078e020e */
[----:B------:R-:W-:Y:S02]  /*0f70*/  PLOP3.LUT P3, PT, P3, P0, PT, 0x80, 0x8 ;  /* 0x000000000008781c */ /* 0x000fe40001f61070 */
[----:B------:R-:W-:Y:S01]  /*0f80*/  PLOP3.LUT P4, PT, P4, P0, PT, 0x80, 0x8 ;  /* 0x000000000008781c */ /* 0x000fe20002781070 */
[----:B------:R-:W2:Y:S04]  /*0f90*/  @P1 LDG.E R20, desc[UR6][R16.64] ;  /* 0x0000000610141981 */ /* 0x000ea8000c1e1900 */
[----:B------:R-:W2:Y:S04]  /*0fa0*/  @P1 LDG.E R19, desc[UR6][R14.64] ;  /* 0x000000060e131981 */ /* 0x000ea8000c1e1900 */
[----:B------:R-:W3:Y:S04]  /*0fb0*/  @P2 LDG.E R22, desc[UR6][R16.64+0x4] ;  /* 0x0000040610162981 */ /* 0x000ee8000c1e1900 */
[----:B------:R-:W3:Y:S04]  /*0fc0*/  @P2 LDG.E R21, desc[UR6][R14.64+0x4] ;  /* 0x000004060e152981 */ /* 0x000ee8000c1e1900 */
[----:B------:R-:W4:Y:S04]  /*0fd0*/  @P3 LDG.E R24, desc[UR6][R16.64+0x8] ;  /* 0x0000080610183981 */ /* 0x000f28000c1e1900 */
[----:B------:R-:W4:Y:S04]  /*0fe0*/  @P3 LDG.E R23, desc[UR6][R14.64+0x8] ;  /* 0x000008060e173981 */ /* 0x000f28000c1e1900 */
[----:B------:R-:W5:Y:S04]  /*0ff0*/  @P4 LDG.E R26, desc[UR6][R16.64+0xc] ;  /* 0x00000c06101a4981 */ /* 0x000f68000c1e1900 */
[----:B------:R-:W5:Y:S01]  /*1000*/  @P4 LDG.E R25, desc[UR6][R14.64+0xc] ;  /* 0x00000c060e194981 */ /* 0x000f62000c1e1900 */
[----:B------:R-:W-:Y:S01]  /*1010*/  IADD3 R18, PT, PT, R18, 0x4, RZ ;  /* 0x0000000412127810 */ /* 0x000fe20007ffe0ff */
[----:B--2---:R-:W-:-:S04]  /*1020*/  @P1 FFMA R9, R20, R19, R9 ;  /* 0x0000001314091223 */ /* 0x004fc80000000009 */
[----:B---3--:R-:W-:-:S04]  /*1030*/  @P2 FFMA R9, R22, R21, R9 ;  /* 0x0000001516092223 */ /* 0x008fc80000000009 */
[----:B----4-:R-:W-:-:S04]  /*1040*/  @P3 FFMA R9, R24, R23, R9 ;  /* 0x0000001718093223 */ /* 0x010fc80000000009 */
[----:B-----5:R-:W-:-:S07]  /*1050*/  @P4 FFMA R9, R26, R25, R9 ;  /* 0x000000191a094223 */ /* 0x020fce0000000009 */
.L_x_22:
[----:B------:R-:W-:Y:S05]  /*1060*/  @!P6 BRA `(.L_x_21) ;  /* 0x0000000000b0e947 */ /* 0x000fea0003800000 */
[----:B------:R-:W-:Y:S02]  /*1070*/  ISETP.NE.AND P1, PT, R7, 0x1, PT ;  /* 0x000000010700780c */ /* 0x000fe40003f25270 */
[----:B------:R-:W-:-:S04]  /*1080*/  LOP3.LUT R14, R0, 0x1, RZ, 0xc0, !PT ;  /* 0x00000001000e7812 */ /* 0x000fc800078ec0ff */
[----:B------:R-:W-:-:S07]  /*1090*/  ISETP.NE.U32.AND P3, PT, R14, 0x1, PT ;  /* 0x000000010e00780c */ /* 0x000fce0003f65070 */
[----:B------:R-:W-:Y:S06]  /*10a0*/  @!P1 BRA `(.L_x_23) ;  /* 0x0000000000589947 */ /* 0x000fec0003800000 */
[----:B------:R-:W0:Y:S01]  /*10b0*/  LDCU UR5, c[0x0][0x398] ;  /* 0x00007300ff0577ac */ /* 0x000e220008000800 */
[----:B------:R-:W1:Y:S01]  /*10c0*/  LDC.64 R16, c[0x0][0x380] ;  /* 0x0000e000ff107b82 */ /* 0x000e620000000a00 */
[--C-:B------:R-:W-:Y:S02]  /*10d0*/  IMAD.IADD R19, R2, 0x1, R18.reuse ;  /* 0x0000000102137824 */ /* 0x100fe400078e0212 */
[----:B------:R-:W-:-:S03]  /*10e0*/  IMAD.IADD R21, R13, 0x1, R18 ;  /* 0x000000010d157824 */ /* 0x000fc600078e0212 */
[C---:B------:R-:W-:Y:S02]  /*10f0*/  IADD3 R20, PT, PT, R19.reuse, 0x1, RZ ;  /* 0x0000000113147810 */ /* 0x040fe40007ffe0ff */
[----:B------:R-:W2:Y:S01]  /*1100*/  LDC.64 R14, c[0x0][0x388] ;  /* 0x0000e200ff0e7b82 */ /* 0x000ea20000000a00 */
[C---:B0-----:R-:W-:Y:S02]  /*1110*/  ISETP.GE.AND P1, PT, R19.reuse, UR5, PT ;  /* 0x0000000513007c0c */ /* 0x041fe4000bf26270 */
[----:B------:R-:W-:Y:S02]  /*1120*/  ISETP.GE.AND P2, PT, R20, UR5, PT ;  /* 0x0000000514007c0c */ /* 0x000fe4000bf46270 */
[----:B------:R-:W-:Y:S01]  /*1130*/  ISETP.GT.AND P1, PT, R19, -0x1, !P1 ;  /* 0xffffffff1300780c */ /* 0x000fe20004f24270 */
[----:B------:R-:W-:Y:S01]  /*1140*/  IMAD R19, R12, UR5, R19 ;  /* 0x000000050c137c24 */ /* 0x000fe2000f8e0213 */
[----:B------:R-:W-:Y:S02]  /*1150*/  ISETP.GT.AND P2, PT, R20, -0x1, !P2 ;  /* 0xffffffff1400780c */ /* 0x000fe40005744270 */
[----:B------:R-:W-:Y:S01]  /*1160*/  PLOP3.LUT P1, PT, P1, P0, PT, 0x80, 0x8 ;  /* 0x000000000008781c */ /* 0x000fe20000f21070 */
[----:B-1----:R-:W-:Y:S01]  /*1170*/  IMAD.WIDE R16, R19, 0x4, R16 ;  /* 0x0000000413107825 */ /* 0x002fe200078e0210 */
[----:B------:R-:W-:-:S03]  /*1180*/  PLOP3.LUT P2, PT, P2, P0, PT, 0x80, 0x8 ;  /* 0x000000000008781c */ /* 0x000fc60001741070 */
[----:B--2---:R-:W-:-:S08]  /*1190*/  IMAD.WIDE R14, R21, 0x4, R14 ;  /* 0x00000004150e7825 */ /* 0x004fd000078e020e */
[----:B------:R-:W2:Y:S04]  /*11a0*/  @P1 LDG.E R20, desc[UR6][R16.64] ;  /* 0x0000000610141981 */ /* 0x000ea8000c1e1900 */
[----:B------:R-:W2:Y:S04]  /*11b0*/  @P1 LDG.E R19, desc[UR6][R14.64] ;  /* 0x000000060e131981 */ /* 0x000ea8000c1e1900 */
[----:B------:R-:W3:Y:S04]  /*11c0*/  @P2 LDG.E R22, desc[UR6][R16.64+0x4] ;  /* 0x0000040610162981 */ /* 0x000ee8000c1e1900 */
[----:B------:R-:W3:Y:S01]  /*11d0*/  @P2 LDG.E R21, desc[UR6][R14.64+0x4] ;  /* 0x000004060e152981 */ /* 0x000ee2000c1e1900 */
[----:B------:R-:W-:Y:S01]  /*11e0*/  IADD3 R18, PT, PT, R18, 0x2, RZ ;  /* 0x0000000212127810 */ /* 0x000fe20007ffe0ff */
[----:B--2---:R-:W-:-:S04]  /*11f0*/  @P1 FFMA R9, R20, R19, R9 ;  /* 0x0000001314091223 */ /* 0x004fc80000000009 */
[----:B---3--:R-:W-:-:S07]  /*1200*/  @P2 FFMA R9, R22, R21, R9 ;  /* 0x0000001516092223 */ /* 0x008fce0000000009 */
.L_x_23:
[----:B------:R-:W-:Y:S05]  /*1210*/  @!P3 BRA `(.L_x_21) ;  /* 0x000000000044b947 */ /* 0x000fea0003800000 */
[----:B------:R-:W0:Y:S01]  /*1220*/  LDCU UR5, c[0x0][0x398] ;  /* 0x00007300ff0577ac */ /* 0x000e220008000800 */
[----:B------:R-:W-:Y:S01]  /*1230*/  IMAD.IADD R19, R2, 0x1, R18 ;  /* 0x0000000102137824 */ /* 0x000fe200078e0212 */
[----:B------:R-:W-:Y:S04]  /*1240*/  BSSY.RECONVERGENT B0, `(.L_x_21) ;  /* 0x000000e000007945 */ /* 0x000fe80003800200 */
[----:B0-----:R-:W-:-:S04]  /*1250*/  ISETP.GE.AND P1, PT, R19, UR5, PT ;  /* 0x0000000513007c0c */ /* 0x001fc8000bf26270 */
[----:B------:R-:W-:-:S04]  /*1260*/  ISETP.GT.AND P1, PT, R19, -0x1, !P1 ;  /* 0xffffffff1300780c */ /* 0x000fc80004f24270 */
[----:B------:R-:W-:-:S13]  /*1270*/  PLOP3.LUT P1, PT, P1, P0, PT, 0x80, 0x8 ;  /* 0x000000000008781c */ /* 0x000fda0000f21070 */
[----:B------:R-:W-:Y:S05]  /*1280*/  @!P1 BRA `(.L_x_24) ;  /* 0x0000000000249947 */ /* 0x000fea0003800000 */
[----:B------:R-:W0:Y:S01]  /*1290*/  LDC.64 R14, c[0x0][0x380] ;  /* 0x0000e000ff0e7b82 */ /* 0x000e220000000a00 */
[----:B------:R-:W-:Y:S01]  /*12a0*/  IADD3 R13, PT, PT, R13, R18, RZ ;  /* 0x000000120d0d7210 */ /* 0x000fe20007ffe0ff */
[----:B------:R-:W-:-:S06]  /*12b0*/  IMAD R19, R12, UR5, R19 ;  /* 0x000000050c137c24 */ /* 0x000fcc000f8e0213 */
[----:B------:R-:W1:Y:S01]  /*12c0*/  LDC.64 R16, c[0x0][0x388] ;  /* 0x0000e200ff107b82 */ /* 0x000e620000000a00 */
[----:B0-----:R-:W-:-:S06]  /*12d0*/  IMAD.WIDE R14, R19, 0x4, R14 ;  /* 0x00000004130e7825 */ /* 0x001fcc00078e020e */
[----:B------:R-:W2:Y:S01]  /*12e0*/  LDG.E R14, desc[UR6][R14.64] ;  /* 0x000000060e0e7981 */ /* 0x000ea2000c1e1900 */
[----:B-1----:R-:W-:-:S06]  /*12f0*/  IMAD.WIDE R16, R13, 0x4, R16 ;  /* 0x000000040d107825 */ /* 0x002fcc00078e0210 */
[----:B------:R-:W2:Y:S02]  /*1300*/  LDG.E R16, desc[UR6][R16.64] ;  /* 0x0000000610107981 */ /* 0x000ea4000c1e1900 */
[----:B--2---:R-:W-:-:S07]  /*1310*/  FFMA R9, R14, R16, R9 ;  /* 0x000000100e097223 */ /* 0x004fce0000000009 */
.L_x_24:
[----:B------:R-:W-:Y:S05]  /*1320*/  BSYNC.RECONVERGENT B0 ;  /* 0x0000000000007941 */ /* 0x000fea0003800200 */
.L_x_21:
[----:B------:R-:W-:Y:S05]  /*1330*/  @P5 BRA `(.L_x_25) ;  /* 0xfffffff400445947 */ /* 0x000fea000383ffff */
[----:B------:R-:W0:Y:S01]  /*1340*/  LDC.64 R14, c[0x0][0x3a8] ;  /* 0x0000ea00ff0e7b82 */ /* 0x000e220000000a00 */
[----:B------:R-:W1:Y:S07]  /*1350*/  LDCU UR5, c[0x0][0x3a4] ;  /* 0x00007480ff0577ac */ /* 0x000e6e0008000800 */
[----:B------:R-:W2:Y:S01]  /*1360*/  LDC.64 R10, c[0x0][0x390] ;  /* 0x0000e400ff0a7b82 */ /* 0x000ea20000000a00 */
[----:B0-----:R-:W-:Y:S01]  /*1370*/  IMAD R13, R14, UR4, R3 ;  /* 0x000000040e0d7c24 */ /* 0x001fe2000f8e0203 */
[----:B------:R-:W-:-:S03]  /*1380*/  UIADD3 UR4, UPT, UPT, UR4, 0x1, URZ ;  /* 0x0000000104047890 */ /* 0x000fc6000fffe0ff */
[----:B-1----:R-:W-:-:S03]  /*1390*/  IMAD R13, R13, UR5, R2 ;  /* 0x000000050d0d7c24 */ /* 0x002fc6000f8e0202 */
[----:B------:R-:W-:Y:S01]  /*13a0*/  ISETP.NE.AND P0, PT, R15, UR4, PT ;  /* 0x000000040f007c0c */ /* 0x000fe2000bf05270 */
[----:B--2---:R-:W-:-:S05]  /*13b0*/  IMAD.WIDE R10, R13, 0x4, R10 ;  /* 0x000000040d0a7825 */ /* 0x004fca00078e020a */
[----:B------:R0:W-:Y:S07]  /*13c0*/  STG.E desc[UR6][R10.64], R9 ;  /* 0x000000090a007986 */ /* 0x0001ee000c101906 */
[----:B------:R-:W-:Y:S05]  /*13d0*/  @P0 BRA `(.L_x_26) ;  /* 0xfffffff4000c0947 */ /* 0x000fea000383ffff */
[----:B------:R-:W-:Y:S05]  /*13e0*/  EXIT ;  /* 0x000000000000794d */ /* 0x000fea0003800000 */
.L_x_27:
        /* <DEDUP_REMOVED lines=9> */
.L_x_30:


//--------------------- .nv.shared.reserved.0     --------------------------
	.section	.nv.shared.reserved.0,"aw",@nobits
	.weak		__nv_reservedSMEM_offset_0_alias
	.size		__nv_reservedSMEM_offset_0_alias, 0, 64
	.other		__nv_reservedSMEM_offset_0_alias,@"STO_CUDA_RESERVED_SHARED STV_DEFAULT"
__nv_reservedSMEM_offset_0_alias:
	.zero		0
	.zero		64


//--------------------- .nv.constant0._Z13cudaPooling2DPfS_iiii --------------------------
	.section	.nv.constant0._Z13cudaPooling2DPfS_iiii,"a",@progbits
	.sectionflags	@""
	.align	4
.nv.constant0._Z13cudaPooling2DPfS_iiii:
	.zero		928


//--------------------- .nv.constant0._Z17cudaConvolution2DPfS_S_iiiiii --------------------------
	.section	.nv.constant0._Z17cudaConvolution2DPfS_S_iiiiii,"a",@progbits
	.sectionflags	@""
	.align	4
.nv.constant0._Z17cudaConvolution2DPfS_S_iiiiii:
	.zero		944


//--------------------- SYMBOLS --------------------------

	.type		.nv.reservedSmem.offset0,@object
	.size		.nv.reservedSmem.offset0,0x4
